//
// Generated by NVIDIA NVVM Compiler
//
// Compiler Build ID: CL-36424714
// Cuda compilation tools, release 13.0, V13.0.88
// Based on NVVM 20.0.0
//

.version 9.0
.target sm_100
.address_size 64

	// .globl	_Z13WakeGpuKerneli
// _ZZ18CalculateLeadBlockPjjjE9leadBlock has been demoted
// _ZZ25CalculateLeadRowAndColumnPjjjE9leadBlock has been demoted
// _ZZ25CalculateLeadRowAndColumnPjjjE8curBlock has been demoted
// _ZZ19CalculateRestBlocksPjjjE7leadRow has been demoted
// _ZZ19CalculateRestBlocksPjjjE7leadCol has been demoted

.visible .entry _Z13WakeGpuKerneli(
	.param .u32 _Z13WakeGpuKerneli_param_0
)
{


	ret;

}
	// .globl	_Z18CalculateLeadBlockPjjj
.visible .entry _Z18CalculateLeadBlockPjjj(
	.param .u64 .ptr .align 1 _Z18CalculateLeadBlockPjjj_param_0,
	.param .u32 _Z18CalculateLeadBlockPjjj_param_1,
	.param .u32 _Z18CalculateLeadBlockPjjj_param_2
)
{
	.reg .pred 	%p<40>;
	.reg .b32 	%r<150>;
	.reg .b64 	%rd<5>;
	// demoted variable
	.shared .align 4 .b8 _ZZ18CalculateLeadBlockPjjjE9leadBlock[4096];
	ld.param.u64 	%rd2, [_Z18CalculateLeadBlockPjjj_param_0];
	ld.param.u32 	%r42, [_Z18CalculateLeadBlockPjjj_param_1];
	ld.param.u32 	%r43, [_Z18CalculateLeadBlockPjjj_param_2];
	mov.u32 	%r1, %tid.y;
	mov.u32 	%r2, %tid.x;
	shl.b32 	%r3, %r43, 5;
	add.s32 	%r4, %r3, %r1;
	add.s32 	%r5, %r3, %r2;
	max.u32 	%r44, %r4, %r5;
	setp.ge.u32 	%p1, %r44, %r42;
	@%p1 bra 	$L__BB1_68;
	add.s32 	%r6, %r3, 32;
	setp.ge.u32 	%p2, %r4, %r6;
	setp.lt.u32 	%p3, %r4, %r3;
	or.pred  	%p4, %p2, %p3;
	@%p4 bra 	$L__BB1_68;
	setp.ge.u32 	%p5, %r5, %r6;
	setp.lt.u32 	%p6, %r5, %r3;
	or.pred  	%p7, %p5, %p6;
	@%p7 bra 	$L__BB1_68;
	mad.lo.s32 	%r45, %r4, %r42, %r5;
	cvta.to.global.u64 	%rd3, %rd2;
	mul.wide.u32 	%rd4, %r45, 4;
	add.s64 	%rd1, %rd3, %rd4;
	ld.global.u32 	%r46, [%rd1];
	shl.b32 	%r47, %r1, 5;
	add.s32 	%r48, %r47, %r2;
	shl.b32 	%r49, %r48, 2;
	mov.u32 	%r50, _ZZ18CalculateLeadBlockPjjjE9leadBlock;
	add.s32 	%r7, %r50, %r49;
	st.shared.u32 	[%r7], %r46;
	bar.sync 	0;
	shl.b32 	%r51, %r1, 7;
	add.s32 	%r8, %r50, %r51;
	ld.shared.u32 	%r52, [%r8];
	shl.b32 	%r53, %r2, 2;
	add.s32 	%r9, %r50, %r53;
	ld.shared.u32 	%r54, [%r9];
	add.s32 	%r10, %r54, %r52;
	ld.shared.u32 	%r55, [%r7];
	setp.ge.u32 	%p8, %r10, %r55;
	@%p8 bra 	$L__BB1_5;
	st.shared.u32 	[%r7], %r10;
$L__BB1_5:
	bar.sync 	0;
	ld.shared.u32 	%r56, [%r8+4];
	ld.shared.u32 	%r57, [%r9+128];
	add.s32 	%r11, %r57, %r56;
	ld.shared.u32 	%r58, [%r7];
	setp.ge.u32 	%p9, %r11, %r58;
	@%p9 bra 	$L__BB1_7;
	st.shared.u32 	[%r7], %r11;
$L__BB1_7:
	bar.sync 	0;
	ld.shared.u32 	%r59, [%r8+8];
	ld.shared.u32 	%r60, [%r9+256];
	add.s32 	%r12, %r60, %r59;
	ld.shared.u32 	%r61, [%r7];
	setp.ge.u32 	%p10, %r12, %r61;
	@%p10 bra 	$L__BB1_9;
	st.shared.u32 	[%r7], %r12;
$L__BB1_9:
	bar.sync 	0;
	ld.shared.u32 	%r62, [%r8+12];
	ld.shared.u32 	%r63, [%r9+384];
	add.s32 	%r13, %r63, %r62;
	ld.shared.u32 	%r64, [%r7];
	setp.ge.u32 	%p11, %r13, %r64;
	@%p11 bra 	$L__BB1_11;
	st.shared.u32 	[%r7], %r13;
$L__BB1_11:
	bar.sync 	0;
	ld.shared.u32 	%r65, [%r8+16];
	ld.shared.u32 	%r66, [%r9+512];
	add.s32 	%r14, %r66, %r65;
	ld.shared.u32 	%r67, [%r7];
	setp.ge.u32 	%p12, %r14, %r67;
	@%p12 bra 	$L__BB1_13;
	st.shared.u32 	[%r7], %r14;
$L__BB1_13:
	bar.sync 	0;
	ld.shared.u32 	%r68, [%r8+20];
	ld.shared.u32 	%r69, [%r9+640];
	add.s32 	%r15, %r69, %r68;
	ld.shared.u32 	%r70, [%r7];
	setp.ge.u32 	%p13, %r15, %r70;
	@%p13 bra 	$L__BB1_15;
	st.shared.u32 	[%r7], %r15;
$L__BB1_15:
	bar.sync 	0;
	ld.shared.u32 	%r71, [%r8+24];
	ld.shared.u32 	%r72, [%r9+768];
	add.s32 	%r16, %r72, %r71;
	ld.shared.u32 	%r73, [%r7];
	setp.ge.u32 	%p14, %r16, %r73;
	@%p14 bra 	$L__BB1_17;
	st.shared.u32 	[%r7], %r16;
$L__BB1_17:
	bar.sync 	0;
	ld.shared.u32 	%r74, [%r8+28];
	ld.shared.u32 	%r75, [%r9+896];
	add.s32 	%r17, %r75, %r74;
	ld.shared.u32 	%r76, [%r7];
	setp.ge.u32 	%p15, %r17, %r76;
	@%p15 bra 	$L__BB1_19;
	st.shared.u32 	[%r7], %r17;
$L__BB1_19:
	bar.sync 	0;
	ld.shared.u32 	%r77, [%r8+32];
	ld.shared.u32 	%r78, [%r9+1024];
	add.s32 	%r18, %r78, %r77;
	ld.shared.u32 	%r79, [%r7];
	setp.ge.u32 	%p16, %r18, %r79;
	@%p16 bra 	$L__BB1_21;
	st.shared.u32 	[%r7], %r18;
$L__BB1_21:
	bar.sync 	0;
	ld.shared.u32 	%r80, [%r8+36];
	ld.shared.u32 	%r81, [%r9+1152];
	add.s32 	%r19, %r81, %r80;
	ld.shared.u32 	%r82, [%r7];
	setp.ge.u32 	%p17, %r19, %r82;
	@%p17 bra 	$L__BB1_23;
	st.shared.u32 	[%r7], %r19;
$L__BB1_23:
	bar.sync 	0;
	ld.shared.u32 	%r83, [%r8+40];
	ld.shared.u32 	%r84, [%r9+1280];
	add.s32 	%r20, %r84, %r83;
	ld.shared.u32 	%r85, [%r7];
	setp.ge.u32 	%p18, %r20, %r85;
	@%p18 bra 	$L__BB1_25;
	st.shared.u32 	[%r7], %r20;
$L__BB1_25:
	bar.sync 	0;
	ld.shared.u32 	%r86, [%r8+44];
	ld.shared.u32 	%r87, [%r9+1408];
	add.s32 	%r21, %r87, %r86;
	ld.shared.u32 	%r88, [%r7];
	setp.ge.u32 	%p19, %r21, %r88;
	@%p19 bra 	$L__BB1_27;
	st.shared.u32 	[%r7], %r21;
$L__BB1_27:
	bar.sync 	0;
	ld.shared.u32 	%r89, [%r8+48];
	ld.shared.u32 	%r90, [%r9+1536];
	add.s32 	%r22, %r90, %r89;
	ld.shared.u32 	%r91, [%r7];
	setp.ge.u32 	%p20, %r22, %r91;
	@%p20 bra 	$L__BB1_29;
	st.shared.u32 	[%r7], %r22;
$L__BB1_29:
	bar.sync 	0;
	ld.shared.u32 	%r92, [%r8+52];
	ld.shared.u32 	%r93, [%r9+1664];
	add.s32 	%r23, %r93, %r92;
	ld.shared.u32 	%r94, [%r7];
	setp.ge.u32 	%p21, %r23, %r94;
	@%p21 bra 	$L__BB1_31;
	st.shared.u32 	[%r7], %r23;
$L__BB1_31:
	bar.sync 	0;
	ld.shared.u32 	%r95, [%r8+56];
	ld.shared.u32 	%r96, [%r9+1792];
	add.s32 	%r24, %r96, %r95;
	ld.shared.u32 	%r97, [%r7];
	setp.ge.u32 	%p22, %r24, %r97;
	@%p22 bra 	$L__BB1_33;
	st.shared.u32 	[%r7], %r24;
$L__BB1_33:
	bar.sync 	0;
	ld.shared.u32 	%r98, [%r8+60];
	ld.shared.u32 	%r99, [%r9+1920];
	add.s32 	%r25, %r99, %r98;
	ld.shared.u32 	%r100, [%r7];
	setp.ge.u32 	%p23, %r25, %r100;
	@%p23 bra 	$L__BB1_35;
	st.shared.u32 	[%r7], %r25;
$L__BB1_35:
	bar.sync 	0;
	ld.shared.u32 	%r101, [%r8+64];
	ld.shared.u32 	%r102, [%r9+2048];
	add.s32 	%r26, %r102, %r101;
	ld.shared.u32 	%r103, [%r7];
	setp.ge.u32 	%p24, %r26, %r103;
	@%p24 bra 	$L__BB1_37;
	st.shared.u32 	[%r7], %r26;
$L__BB1_37:
	bar.sync 	0;
	ld.shared.u32 	%r104, [%r8+68];
	ld.shared.u32 	%r105, [%r9+2176];
	add.s32 	%r27, %r105, %r104;
	ld.shared.u32 	%r106, [%r7];
	setp.ge.u32 	%p25, %r27, %r106;
	@%p25 bra 	$L__BB1_39;
	st.shared.u32 	[%r7], %r27;
$L__BB1_39:
	bar.sync 	0;
	ld.shared.u32 	%r107, [%r8+72];
	ld.shared.u32 	%r108, [%r9+2304];
	add.s32 	%r28, %r108, %r107;
	ld.shared.u32 	%r109, [%r7];
	setp.ge.u32 	%p26, %r28, %r109;
	@%p26 bra 	$L__BB1_41;
	st.shared.u32 	[%r7], %r28;
$L__BB1_41:
	bar.sync 	0;
	ld.shared.u32 	%r110, [%r8+76];
	ld.shared.u32 	%r111, [%r9+2432];
	add.s32 	%r29, %r111, %r110;
	ld.shared.u32 	%r112, [%r7];
	setp.ge.u32 	%p27, %r29, %r112;
	@%p27 bra 	$L__BB1_43;
	st.shared.u32 	[%r7], %r29;
$L__BB1_43:
	bar.sync 	0;
	ld.shared.u32 	%r113, [%r8+80];
	ld.shared.u32 	%r114, [%r9+2560];
	add.s32 	%r30, %r114, %r113;
	ld.shared.u32 	%r115, [%r7];
	setp.ge.u32 	%p28, %r30, %r115;
	@%p28 bra 	$L__BB1_45;
	st.shared.u32 	[%r7], %r30;
$L__BB1_45:
	bar.sync 	0;
	ld.shared.u32 	%r116, [%r8+84];
	ld.shared.u32 	%r117, [%r9+2688];
	add.s32 	%r31, %r117, %r116;
	ld.shared.u32 	%r118, [%r7];
	setp.ge.u32 	%p29, %r31, %r118;
	@%p29 bra 	$L__BB1_47;
	st.shared.u32 	[%r7], %r31;
$L__BB1_47:
	bar.sync 	0;
	ld.shared.u32 	%r119, [%r8+88];
	ld.shared.u32 	%r120, [%r9+2816];
	add.s32 	%r32, %r120, %r119;
	ld.shared.u32 	%r121, [%r7];
	setp.ge.u32 	%p30, %r32, %r121;
	@%p30 bra 	$L__BB1_49;
	st.shared.u32 	[%r7], %r32;
$L__BB1_49:
	bar.sync 	0;
	ld.shared.u32 	%r122, [%r8+92];
	ld.shared.u32 	%r123, [%r9+2944];
	add.s32 	%r33, %r123, %r122;
	ld.shared.u32 	%r124, [%r7];
	setp.ge.u32 	%p31, %r33, %r124;
	@%p31 bra 	$L__BB1_51;
	st.shared.u32 	[%r7], %r33;
$L__BB1_51:
	bar.sync 	0;
	ld.shared.u32 	%r125, [%r8+96];
	ld.shared.u32 	%r126, [%r9+3072];
	add.s32 	%r34, %r126, %r125;
	ld.shared.u32 	%r127, [%r7];
	setp.ge.u32 	%p32, %r34, %r127;
	@%p32 bra 	$L__BB1_53;
	st.shared.u32 	[%r7], %r34;
$L__BB1_53:
	bar.sync 	0;
	ld.shared.u32 	%r128, [%r8+100];
	ld.shared.u32 	%r129, [%r9+3200];
	add.s32 	%r35, %r129, %r128;
	ld.shared.u32 	%r130, [%r7];
	setp.ge.u32 	%p33, %r35, %r130;
	@%p33 bra 	$L__BB1_55;
	st.shared.u32 	[%r7], %r35;
$L__BB1_55:
	bar.sync 	0;
	ld.shared.u32 	%r131, [%r8+104];
	ld.shared.u32 	%r132, [%r9+3328];
	add.s32 	%r36, %r132, %r131;
	ld.shared.u32 	%r133, [%r7];
	setp.ge.u32 	%p34, %r36, %r133;
	@%p34 bra 	$L__BB1_57;
	st.shared.u32 	[%r7], %r36;
$L__BB1_57:
	bar.sync 	0;
	ld.shared.u32 	%r134, [%r8+108];
	ld.shared.u32 	%r135, [%r9+3456];
	add.s32 	%r37, %r135, %r134;
	ld.shared.u32 	%r136, [%r7];
	setp.ge.u32 	%p35, %r37, %r136;
	@%p35 bra 	$L__BB1_59;
	st.shared.u32 	[%r7], %r37;
$L__BB1_59:
	bar.sync 	0;
	ld.shared.u32 	%r137, [%r8+112];
	ld.shared.u32 	%r138, [%r9+3584];
	add.s32 	%r38, %r138, %r137;
	ld.shared.u32 	%r139, [%r7];
	setp.ge.u32 	%p36, %r38, %r139;
	@%p36 bra 	$L__BB1_61;
	st.shared.u32 	[%r7], %r38;
$L__BB1_61:
	bar.sync 	0;
	ld.shared.u32 	%r140, [%r8+116];
	ld.shared.u32 	%r141, [%r9+3712];
	add.s32 	%r39, %r141, %r140;
	ld.shared.u32 	%r142, [%r7];
	setp.ge.u32 	%p37, %r39, %r142;
	@%p37 bra 	$L__BB1_63;
	st.shared.u32 	[%r7], %r39;
$L__BB1_63:
	bar.sync 	0;
	ld.shared.u32 	%r143, [%r8+120];
	ld.shared.u32 	%r144, [%r9+3840];
	add.s32 	%r40, %r144, %r143;
	ld.shared.u32 	%r145, [%r7];
	setp.ge.u32 	%p38, %r40, %r145;
	@%p38 bra 	$L__BB1_65;
	st.shared.u32 	[%r7], %r40;
$L__BB1_65:
	bar.sync 	0;
	ld.shared.u32 	%r146, [%r8+124];
	ld.shared.u32 	%r147, [%r9+3968];
	add.s32 	%r41, %r147, %r146;
	ld.shared.u32 	%r148, [%r7];
	setp.ge.u32 	%p39, %r41, %r148;
	@%p39 bra 	$L__BB1_67;
	st.shared.u32 	[%r7], %r41;
$L__BB1_67:
	bar.sync 	0;
	ld.shared.u32 	%r149, [%r7];
	st.global.u32 	[%rd1], %r149;
$L__BB1_68:
	ret;

}
	// .globl	_Z25CalculateLeadRowAndColumnPjjj
.visible .entry _Z25CalculateLeadRowAndColumnPjjj(
	.param .u64 .ptr .align 1 _Z25CalculateLeadRowAndColumnPjjj_param_0,
	.param .u32 _Z25CalculateLeadRowAndColumnPjjj_param_1,
	.param .u32 _Z25CalculateLeadRowAndColumnPjjj_param_2
)
{
	.reg .pred 	%p<73>;
	.reg .b32 	%r<308>;
	.reg .b64 	%rd<22>;
	// demoted variable
	.shared .align 4 .b8 _ZZ25CalculateLeadRowAndColumnPjjjE9leadBlock[2048];
	// demoted variable
	.shared .align 4 .b8 _ZZ25CalculateLeadRowAndColumnPjjjE8curBlock[4096];
	ld.param.u64 	%rd6, [_Z25CalculateLeadRowAndColumnPjjj_param_0];
	ld.param.u32 	%r77, [_Z25CalculateLeadRowAndColumnPjjj_param_1];
	ld.param.u32 	%r78, [_Z25CalculateLeadRowAndColumnPjjj_param_2];
	cvta.to.global.u64 	%rd1, %rd6;
	mov.u32 	%r1, %tid.y;
	shl.b32 	%r2, %r1, 5;
	mov.u32 	%r3, %tid.x;
	add.s32 	%r4, %r2, %r3;
	setp.gt.u32 	%p1, %r4, 1024;
	mov.u32 	%r5, %ctaid.x;
	setp.eq.s32 	%p2, %r5, %r78;
	or.pred  	%p3, %p1, %p2;
	@%p3 bra 	$L__BB2_141;
	mov.u32 	%r79, %ctaid.y;
	setp.eq.s32 	%p4, %r79, 0;
	selp.b32 	%r80, %r5, %r78, %p4;
	selp.b32 	%r81, %r78, %r5, %p4;
	shl.b32 	%r82, %r81, 5;
	shl.b32 	%r83, %r80, 5;
	add.s32 	%r84, %r82, %r1;
	add.s32 	%r85, %r83, %r3;
	mad.lo.s32 	%r86, %r84, %r77, %r85;
	mul.wide.u32 	%rd7, %r86, 4;
	add.s64 	%rd2, %rd1, %rd7;
	ld.global.u32 	%r87, [%rd2];
	shl.b32 	%r88, %r4, 2;
	mov.u32 	%r89, _ZZ25CalculateLeadRowAndColumnPjjjE8curBlock;
	add.s32 	%r6, %r89, %r88;
	st.shared.u32 	[%r6], %r87;
	bar.sync 	0;
	shl.b32 	%r90, %r78, 5;
	cvt.u64.u32 	%rd3, %r90;
	@%p4 bra 	$L__BB2_71;
	cvt.u64.u32 	%rd8, %r1;
	add.s64 	%rd9, %rd3, %rd8;
	cvt.u64.u32 	%rd10, %r77;
	cvt.u64.u32 	%rd11, %r3;
	add.s64 	%rd12, %rd3, %rd11;
	mad.lo.s64 	%rd13, %rd9, %rd10, %rd12;
	shl.b64 	%rd14, %rd13, 2;
	add.s64 	%rd4, %rd1, %rd14;
	and.b32  	%r92, %r2, 480;
	add.s32 	%r93, %r92, %r3;
	shl.b32 	%r94, %r93, 2;
	mov.u32 	%r95, _ZZ25CalculateLeadRowAndColumnPjjjE9leadBlock;
	add.s32 	%r7, %r95, %r94;
	setp.lt.u32 	%p5, %r1, 16;
	@%p5 bra 	$L__BB2_3;
	bra.uni 	$L__BB2_4;
$L__BB2_3:
	ld.global.u32 	%r96, [%rd4];
	st.shared.u32 	[%r7], %r96;
$L__BB2_4:
	bar.sync 	0;
	shl.b32 	%r97, %r2, 2;
	add.s32 	%r43, %r89, %r97;
	ld.shared.u32 	%r99, [%r43];
	shl.b32 	%r100, %r3, 2;
	add.s32 	%r44, %r95, %r100;
	ld.shared.u32 	%r102, [%r44];
	add.s32 	%r45, %r102, %r99;
	ld.shared.u32 	%r103, [%r6];
	setp.ge.u32 	%p6, %r45, %r103;
	@%p6 bra 	$L__BB2_6;
	st.shared.u32 	[%r6], %r45;
$L__BB2_6:
	bar.sync 	0;
	ld.shared.u32 	%r104, [%r43+4];
	ld.shared.u32 	%r105, [%r44+128];
	add.s32 	%r46, %r105, %r104;
	ld.shared.u32 	%r106, [%r6];
	setp.ge.u32 	%p7, %r46, %r106;
	@%p7 bra 	$L__BB2_8;
	st.shared.u32 	[%r6], %r46;
$L__BB2_8:
	bar.sync 	0;
	ld.shared.u32 	%r107, [%r43+8];
	ld.shared.u32 	%r108, [%r44+256];
	add.s32 	%r47, %r108, %r107;
	ld.shared.u32 	%r109, [%r6];
	setp.ge.u32 	%p8, %r47, %r109;
	@%p8 bra 	$L__BB2_10;
	st.shared.u32 	[%r6], %r47;
$L__BB2_10:
	bar.sync 	0;
	ld.shared.u32 	%r110, [%r43+12];
	ld.shared.u32 	%r111, [%r44+384];
	add.s32 	%r48, %r111, %r110;
	ld.shared.u32 	%r112, [%r6];
	setp.ge.u32 	%p9, %r48, %r112;
	@%p9 bra 	$L__BB2_12;
	st.shared.u32 	[%r6], %r48;
$L__BB2_12:
	bar.sync 	0;
	ld.shared.u32 	%r113, [%r43+16];
	ld.shared.u32 	%r114, [%r44+512];
	add.s32 	%r49, %r114, %r113;
	ld.shared.u32 	%r115, [%r6];
	setp.ge.u32 	%p10, %r49, %r115;
	@%p10 bra 	$L__BB2_14;
	st.shared.u32 	[%r6], %r49;
$L__BB2_14:
	bar.sync 	0;
	ld.shared.u32 	%r116, [%r43+20];
	ld.shared.u32 	%r117, [%r44+640];
	add.s32 	%r50, %r117, %r116;
	ld.shared.u32 	%r118, [%r6];
	setp.ge.u32 	%p11, %r50, %r118;
	@%p11 bra 	$L__BB2_16;
	st.shared.u32 	[%r6], %r50;
$L__BB2_16:
	bar.sync 	0;
	ld.shared.u32 	%r119, [%r43+24];
	ld.shared.u32 	%r120, [%r44+768];
	add.s32 	%r51, %r120, %r119;
	ld.shared.u32 	%r121, [%r6];
	setp.ge.u32 	%p12, %r51, %r121;
	@%p12 bra 	$L__BB2_18;
	st.shared.u32 	[%r6], %r51;
$L__BB2_18:
	bar.sync 	0;
	ld.shared.u32 	%r122, [%r43+28];
	ld.shared.u32 	%r123, [%r44+896];
	add.s32 	%r52, %r123, %r122;
	ld.shared.u32 	%r124, [%r6];
	setp.ge.u32 	%p13, %r52, %r124;
	@%p13 bra 	$L__BB2_20;
	st.shared.u32 	[%r6], %r52;
$L__BB2_20:
	bar.sync 	0;
	ld.shared.u32 	%r125, [%r43+32];
	ld.shared.u32 	%r126, [%r44+1024];
	add.s32 	%r53, %r126, %r125;
	ld.shared.u32 	%r127, [%r6];
	setp.ge.u32 	%p14, %r53, %r127;
	@%p14 bra 	$L__BB2_22;
	st.shared.u32 	[%r6], %r53;
$L__BB2_22:
	bar.sync 	0;
	ld.shared.u32 	%r128, [%r43+36];
	ld.shared.u32 	%r129, [%r44+1152];
	add.s32 	%r54, %r129, %r128;
	ld.shared.u32 	%r130, [%r6];
	setp.ge.u32 	%p15, %r54, %r130;
	@%p15 bra 	$L__BB2_24;
	st.shared.u32 	[%r6], %r54;
$L__BB2_24:
	bar.sync 	0;
	ld.shared.u32 	%r131, [%r43+40];
	ld.shared.u32 	%r132, [%r44+1280];
	add.s32 	%r55, %r132, %r131;
	ld.shared.u32 	%r133, [%r6];
	setp.ge.u32 	%p16, %r55, %r133;
	@%p16 bra 	$L__BB2_26;
	st.shared.u32 	[%r6], %r55;
$L__BB2_26:
	bar.sync 	0;
	ld.shared.u32 	%r134, [%r43+44];
	ld.shared.u32 	%r135, [%r44+1408];
	add.s32 	%r56, %r135, %r134;
	ld.shared.u32 	%r136, [%r6];
	setp.ge.u32 	%p17, %r56, %r136;
	@%p17 bra 	$L__BB2_28;
	st.shared.u32 	[%r6], %r56;
$L__BB2_28:
	bar.sync 	0;
	ld.shared.u32 	%r137, [%r43+48];
	ld.shared.u32 	%r138, [%r44+1536];
	add.s32 	%r57, %r138, %r137;
	ld.shared.u32 	%r139, [%r6];
	setp.ge.u32 	%p18, %r57, %r139;
	@%p18 bra 	$L__BB2_30;
	st.shared.u32 	[%r6], %r57;
$L__BB2_30:
	bar.sync 	0;
	ld.shared.u32 	%r140, [%r43+52];
	ld.shared.u32 	%r141, [%r44+1664];
	add.s32 	%r58, %r141, %r140;
	ld.shared.u32 	%r142, [%r6];
	setp.ge.u32 	%p19, %r58, %r142;
	@%p19 bra 	$L__BB2_32;
	st.shared.u32 	[%r6], %r58;
$L__BB2_32:
	bar.sync 	0;
	ld.shared.u32 	%r143, [%r43+56];
	ld.shared.u32 	%r144, [%r44+1792];
	add.s32 	%r59, %r144, %r143;
	ld.shared.u32 	%r145, [%r6];
	setp.ge.u32 	%p20, %r59, %r145;
	@%p20 bra 	$L__BB2_34;
	st.shared.u32 	[%r6], %r59;
$L__BB2_34:
	bar.sync 	0;
	ld.shared.u32 	%r146, [%r43+60];
	ld.shared.u32 	%r147, [%r44+1920];
	add.s32 	%r60, %r147, %r146;
	ld.shared.u32 	%r148, [%r6];
	setp.ge.u32 	%p21, %r60, %r148;
	@%p21 bra 	$L__BB2_36;
	st.shared.u32 	[%r6], %r60;
$L__BB2_36:
	bar.sync 	0;
	and.b32  	%r149, %r1, 1008;
	setp.ne.s32 	%p22, %r149, 16;
	@%p22 bra 	$L__BB2_38;
	ld.global.u32 	%r150, [%rd4];
	st.shared.u32 	[%r7], %r150;
$L__BB2_38:
	bar.sync 	0;
	ld.shared.u32 	%r151, [%r43+64];
	ld.shared.u32 	%r152, [%r44];
	add.s32 	%r61, %r152, %r151;
	ld.shared.u32 	%r153, [%r6];
	setp.ge.u32 	%p23, %r61, %r153;
	@%p23 bra 	$L__BB2_40;
	st.shared.u32 	[%r6], %r61;
$L__BB2_40:
	bar.sync 	0;
	ld.shared.u32 	%r154, [%r43+68];
	ld.shared.u32 	%r155, [%r44+128];
	add.s32 	%r62, %r155, %r154;
	ld.shared.u32 	%r156, [%r6];
	setp.ge.u32 	%p24, %r62, %r156;
	@%p24 bra 	$L__BB2_42;
	st.shared.u32 	[%r6], %r62;
$L__BB2_42:
	bar.sync 	0;
	ld.shared.u32 	%r157, [%r43+72];
	ld.shared.u32 	%r158, [%r44+256];
	add.s32 	%r63, %r158, %r157;
	ld.shared.u32 	%r159, [%r6];
	setp.ge.u32 	%p25, %r63, %r159;
	@%p25 bra 	$L__BB2_44;
	st.shared.u32 	[%r6], %r63;
$L__BB2_44:
	bar.sync 	0;
	ld.shared.u32 	%r160, [%r43+76];
	ld.shared.u32 	%r161, [%r44+384];
	add.s32 	%r64, %r161, %r160;
	ld.shared.u32 	%r162, [%r6];
	setp.ge.u32 	%p26, %r64, %r162;
	@%p26 bra 	$L__BB2_46;
	st.shared.u32 	[%r6], %r64;
$L__BB2_46:
	bar.sync 	0;
	ld.shared.u32 	%r163, [%r43+80];
	ld.shared.u32 	%r164, [%r44+512];
	add.s32 	%r65, %r164, %r163;
	ld.shared.u32 	%r165, [%r6];
	setp.ge.u32 	%p27, %r65, %r165;
	@%p27 bra 	$L__BB2_48;
	st.shared.u32 	[%r6], %r65;
$L__BB2_48:
	bar.sync 	0;
	ld.shared.u32 	%r166, [%r43+84];
	ld.shared.u32 	%r167, [%r44+640];
	add.s32 	%r66, %r167, %r166;
	ld.shared.u32 	%r168, [%r6];
	setp.ge.u32 	%p28, %r66, %r168;
	@%p28 bra 	$L__BB2_50;
	st.shared.u32 	[%r6], %r66;
$L__BB2_50:
	bar.sync 	0;
	ld.shared.u32 	%r169, [%r43+88];
	ld.shared.u32 	%r170, [%r44+768];
	add.s32 	%r67, %r170, %r169;
	ld.shared.u32 	%r171, [%r6];
	setp.ge.u32 	%p29, %r67, %r171;
	@%p29 bra 	$L__BB2_52;
	st.shared.u32 	[%r6], %r67;
$L__BB2_52:
	bar.sync 	0;
	ld.shared.u32 	%r172, [%r43+92];
	ld.shared.u32 	%r173, [%r44+896];
	add.s32 	%r68, %r173, %r172;
	ld.shared.u32 	%r174, [%r6];
	setp.ge.u32 	%p30, %r68, %r174;
	@%p30 bra 	$L__BB2_54;
	st.shared.u32 	[%r6], %r68;
$L__BB2_54:
	bar.sync 	0;
	ld.shared.u32 	%r175, [%r43+96];
	ld.shared.u32 	%r176, [%r44+1024];
	add.s32 	%r69, %r176, %r175;
	ld.shared.u32 	%r177, [%r6];
	setp.ge.u32 	%p31, %r69, %r177;
	@%p31 bra 	$L__BB2_56;
	st.shared.u32 	[%r6], %r69;
$L__BB2_56:
	bar.sync 	0;
	ld.shared.u32 	%r178, [%r43+100];
	ld.shared.u32 	%r179, [%r44+1152];
	add.s32 	%r70, %r179, %r178;
	ld.shared.u32 	%r180, [%r6];
	setp.ge.u32 	%p32, %r70, %r180;
	@%p32 bra 	$L__BB2_58;
	st.shared.u32 	[%r6], %r70;
$L__BB2_58:
	bar.sync 	0;
	ld.shared.u32 	%r181, [%r43+104];
	ld.shared.u32 	%r182, [%r44+1280];
	add.s32 	%r71, %r182, %r181;
	ld.shared.u32 	%r183, [%r6];
	setp.ge.u32 	%p33, %r71, %r183;
	@%p33 bra 	$L__BB2_60;
	st.shared.u32 	[%r6], %r71;
$L__BB2_60:
	bar.sync 	0;
	ld.shared.u32 	%r184, [%r43+108];
	ld.shared.u32 	%r185, [%r44+1408];
	add.s32 	%r72, %r185, %r184;
	ld.shared.u32 	%r186, [%r6];
	setp.ge.u32 	%p34, %r72, %r186;
	@%p34 bra 	$L__BB2_62;
	st.shared.u32 	[%r6], %r72;
$L__BB2_62:
	bar.sync 	0;
	ld.shared.u32 	%r187, [%r43+112];
	ld.shared.u32 	%r188, [%r44+1536];
	add.s32 	%r73, %r188, %r187;
	ld.shared.u32 	%r189, [%r6];
	setp.ge.u32 	%p35, %r73, %r189;
	@%p35 bra 	$L__BB2_64;
	st.shared.u32 	[%r6], %r73;
$L__BB2_64:
	bar.sync 	0;
	ld.shared.u32 	%r190, [%r43+116];
	ld.shared.u32 	%r191, [%r44+1664];
	add.s32 	%r74, %r191, %r190;
	ld.shared.u32 	%r192, [%r6];
	setp.ge.u32 	%p36, %r74, %r192;
	@%p36 bra 	$L__BB2_66;
	st.shared.u32 	[%r6], %r74;
$L__BB2_66:
	bar.sync 	0;
	ld.shared.u32 	%r193, [%r43+120];
	ld.shared.u32 	%r194, [%r44+1792];
	add.s32 	%r75, %r194, %r193;
	ld.shared.u32 	%r195, [%r6];
	setp.ge.u32 	%p37, %r75, %r195;
	@%p37 bra 	$L__BB2_68;
	st.shared.u32 	[%r6], %r75;
$L__BB2_68:
	bar.sync 	0;
	ld.shared.u32 	%r196, [%r43+124];
	ld.shared.u32 	%r197, [%r44+1920];
	add.s32 	%r76, %r197, %r196;
	ld.shared.u32 	%r198, [%r6];
	setp.ge.u32 	%p38, %r76, %r198;
	@%p38 bra 	$L__BB2_70;
	st.shared.u32 	[%r6], %r76;
$L__BB2_70:
	bar.sync 	0;
	bra.uni 	$L__BB2_140;
$L__BB2_71:
	cvt.u64.u32 	%rd15, %r3;
	add.s64 	%rd16, %rd3, %rd15;
	cvt.u64.u32 	%rd17, %r77;
	cvt.u64.u32 	%rd18, %r1;
	add.s64 	%rd19, %rd3, %rd18;
	mad.lo.s64 	%rd20, %rd16, %rd17, %rd19;
	shl.b64 	%rd21, %rd20, 2;
	add.s64 	%rd5, %rd1, %rd21;
	shl.b32 	%r199, %r3, 6;
	shl.b32 	%r200, %r1, 2;
	and.b32  	%r201, %r200, 60;
	or.b32  	%r202, %r199, %r201;
	mov.u32 	%r203, _ZZ25CalculateLeadRowAndColumnPjjjE9leadBlock;
	add.s32 	%r8, %r203, %r202;
	setp.gt.u32 	%p39, %r1, 15;
	@%p39 bra 	$L__BB2_73;
	ld.global.u32 	%r204, [%rd5];
	st.shared.u32 	[%r8], %r204;
$L__BB2_73:
	bar.sync 	0;
	shl.b32 	%r205, %r3, 2;
	add.s32 	%r9, %r89, %r205;
	ld.shared.u32 	%r207, [%r9];
	shl.b32 	%r208, %r1, 6;
	add.s32 	%r10, %r203, %r208;
	ld.shared.u32 	%r210, [%r10];
	add.s32 	%r11, %r210, %r207;
	ld.shared.u32 	%r211, [%r6];
	setp.ge.u32 	%p40, %r11, %r211;
	@%p40 bra 	$L__BB2_75;
	st.shared.u32 	[%r6], %r11;
$L__BB2_75:
	bar.sync 	0;
	ld.shared.u32 	%r212, [%r9+128];
	ld.shared.u32 	%r213, [%r10+4];
	add.s32 	%r12, %r213, %r212;
	ld.shared.u32 	%r214, [%r6];
	setp.ge.u32 	%p41, %r12, %r214;
	@%p41 bra 	$L__BB2_77;
	st.shared.u32 	[%r6], %r12;
$L__BB2_77:
	bar.sync 	0;
	ld.shared.u32 	%r215, [%r9+256];
	ld.shared.u32 	%r216, [%r10+8];
	add.s32 	%r13, %r216, %r215;
	ld.shared.u32 	%r217, [%r6];
	setp.ge.u32 	%p42, %r13, %r217;
	@%p42 bra 	$L__BB2_79;
	st.shared.u32 	[%r6], %r13;
$L__BB2_79:
	bar.sync 	0;
	ld.shared.u32 	%r218, [%r9+384];
	ld.shared.u32 	%r219, [%r10+12];
	add.s32 	%r14, %r219, %r218;
	ld.shared.u32 	%r220, [%r6];
	setp.ge.u32 	%p43, %r14, %r220;
	@%p43 bra 	$L__BB2_81;
	st.shared.u32 	[%r6], %r14;
$L__BB2_81:
	bar.sync 	0;
	ld.shared.u32 	%r221, [%r9+512];
	ld.shared.u32 	%r222, [%r10+16];
	add.s32 	%r15, %r222, %r221;
	ld.shared.u32 	%r223, [%r6];
	setp.ge.u32 	%p44, %r15, %r223;
	@%p44 bra 	$L__BB2_83;
	st.shared.u32 	[%r6], %r15;
$L__BB2_83:
	bar.sync 	0;
	ld.shared.u32 	%r224, [%r9+640];
	ld.shared.u32 	%r225, [%r10+20];
	add.s32 	%r16, %r225, %r224;
	ld.shared.u32 	%r226, [%r6];
	setp.ge.u32 	%p45, %r16, %r226;
	@%p45 bra 	$L__BB2_85;
	st.shared.u32 	[%r6], %r16;
$L__BB2_85:
	bar.sync 	0;
	ld.shared.u32 	%r227, [%r9+768];
	ld.shared.u32 	%r228, [%r10+24];
	add.s32 	%r17, %r228, %r227;
	ld.shared.u32 	%r229, [%r6];
	setp.ge.u32 	%p46, %r17, %r229;
	@%p46 bra 	$L__BB2_87;
	st.shared.u32 	[%r6], %r17;
$L__BB2_87:
	bar.sync 	0;
	ld.shared.u32 	%r230, [%r9+896];
	ld.shared.u32 	%r231, [%r10+28];
	add.s32 	%r18, %r231, %r230;
	ld.shared.u32 	%r232, [%r6];
	setp.ge.u32 	%p47, %r18, %r232;
	@%p47 bra 	$L__BB2_89;
	st.shared.u32 	[%r6], %r18;
$L__BB2_89:
	bar.sync 	0;
	ld.shared.u32 	%r233, [%r9+1024];
	ld.shared.u32 	%r234, [%r10+32];
	add.s32 	%r19, %r234, %r233;
	ld.shared.u32 	%r235, [%r6];
	setp.ge.u32 	%p48, %r19, %r235;
	@%p48 bra 	$L__BB2_91;
	st.shared.u32 	[%r6], %r19;
$L__BB2_91:
	bar.sync 	0;
	ld.shared.u32 	%r236, [%r9+1152];
	ld.shared.u32 	%r237, [%r10+36];
	add.s32 	%r20, %r237, %r236;
	ld.shared.u32 	%r238, [%r6];
	setp.ge.u32 	%p49, %r20, %r238;
	@%p49 bra 	$L__BB2_93;
	st.shared.u32 	[%r6], %r20;
$L__BB2_93:
	bar.sync 	0;
	ld.shared.u32 	%r239, [%r9+1280];
	ld.shared.u32 	%r240, [%r10+40];
	add.s32 	%r21, %r240, %r239;
	ld.shared.u32 	%r241, [%r6];
	setp.ge.u32 	%p50, %r21, %r241;
	@%p50 bra 	$L__BB2_95;
	st.shared.u32 	[%r6], %r21;
$L__BB2_95:
	bar.sync 	0;
	ld.shared.u32 	%r242, [%r9+1408];
	ld.shared.u32 	%r243, [%r10+44];
	add.s32 	%r22, %r243, %r242;
	ld.shared.u32 	%r244, [%r6];
	setp.ge.u32 	%p51, %r22, %r244;
	@%p51 bra 	$L__BB2_97;
	st.shared.u32 	[%r6], %r22;
$L__BB2_97:
	bar.sync 	0;
	ld.shared.u32 	%r245, [%r9+1536];
	ld.shared.u32 	%r246, [%r10+48];
	add.s32 	%r23, %r246, %r245;
	ld.shared.u32 	%r247, [%r6];
	setp.ge.u32 	%p52, %r23, %r247;
	@%p52 bra 	$L__BB2_99;
	st.shared.u32 	[%r6], %r23;
$L__BB2_99:
	bar.sync 	0;
	ld.shared.u32 	%r248, [%r9+1664];
	ld.shared.u32 	%r249, [%r10+52];
	add.s32 	%r24, %r249, %r248;
	ld.shared.u32 	%r250, [%r6];
	setp.ge.u32 	%p53, %r24, %r250;
	@%p53 bra 	$L__BB2_101;
	st.shared.u32 	[%r6], %r24;
$L__BB2_101:
	bar.sync 	0;
	ld.shared.u32 	%r251, [%r9+1792];
	ld.shared.u32 	%r252, [%r10+56];
	add.s32 	%r25, %r252, %r251;
	ld.shared.u32 	%r253, [%r6];
	setp.ge.u32 	%p54, %r25, %r253;
	@%p54 bra 	$L__BB2_103;
	st.shared.u32 	[%r6], %r25;
$L__BB2_103:
	bar.sync 	0;
	ld.shared.u32 	%r254, [%r9+1920];
	ld.shared.u32 	%r255, [%r10+60];
	add.s32 	%r26, %r255, %r254;
	ld.shared.u32 	%r256, [%r6];
	setp.ge.u32 	%p55, %r26, %r256;
	@%p55 bra 	$L__BB2_105;
	st.shared.u32 	[%r6], %r26;
$L__BB2_105:
	bar.sync 	0;
	and.b32  	%r257, %r1, 1008;
	setp.ne.s32 	%p56, %r257, 16;
	@%p56 bra 	$L__BB2_107;
	ld.global.u32 	%r258, [%rd5];
	st.shared.u32 	[%r8], %r258;
$L__BB2_107:
	bar.sync 	0;
	ld.shared.u32 	%r259, [%r9+2048];
	ld.shared.u32 	%r260, [%r10];
	add.s32 	%r27, %r260, %r259;
	ld.shared.u32 	%r261, [%r6];
	setp.ge.u32 	%p57, %r27, %r261;
	@%p57 bra 	$L__BB2_109;
	st.shared.u32 	[%r6], %r27;
$L__BB2_109:
	bar.sync 	0;
	ld.shared.u32 	%r262, [%r9+2176];
	ld.shared.u32 	%r263, [%r10+4];
	add.s32 	%r28, %r263, %r262;
	ld.shared.u32 	%r264, [%r6];
	setp.ge.u32 	%p58, %r28, %r264;
	@%p58 bra 	$L__BB2_111;
	st.shared.u32 	[%r6], %r28;
$L__BB2_111:
	bar.sync 	0;
	ld.shared.u32 	%r265, [%r9+2304];
	ld.shared.u32 	%r266, [%r10+8];
	add.s32 	%r29, %r266, %r265;
	ld.shared.u32 	%r267, [%r6];
	setp.ge.u32 	%p59, %r29, %r267;
	@%p59 bra 	$L__BB2_113;
	st.shared.u32 	[%r6], %r29;
$L__BB2_113:
	bar.sync 	0;
	ld.shared.u32 	%r268, [%r9+2432];
	ld.shared.u32 	%r269, [%r10+12];
	add.s32 	%r30, %r269, %r268;
	ld.shared.u32 	%r270, [%r6];
	setp.ge.u32 	%p60, %r30, %r270;
	@%p60 bra 	$L__BB2_115;
	st.shared.u32 	[%r6], %r30;
$L__BB2_115:
	bar.sync 	0;
	ld.shared.u32 	%r271, [%r9+2560];
	ld.shared.u32 	%r272, [%r10+16];
	add.s32 	%r31, %r272, %r271;
	ld.shared.u32 	%r273, [%r6];
	setp.ge.u32 	%p61, %r31, %r273;
	@%p61 bra 	$L__BB2_117;
	st.shared.u32 	[%r6], %r31;
$L__BB2_117:
	bar.sync 	0;
	ld.shared.u32 	%r274, [%r9+2688];
	ld.shared.u32 	%r275, [%r10+20];
	add.s32 	%r32, %r275, %r274;
	ld.shared.u32 	%r276, [%r6];
	setp.ge.u32 	%p62, %r32, %r276;
	@%p62 bra 	$L__BB2_119;
	st.shared.u32 	[%r6], %r32;
$L__BB2_119:
	bar.sync 	0;
	ld.shared.u32 	%r277, [%r9+2816];
	ld.shared.u32 	%r278, [%r10+24];
	add.s32 	%r33, %r278, %r277;
	ld.shared.u32 	%r279, [%r6];
	setp.ge.u32 	%p63, %r33, %r279;
	@%p63 bra 	$L__BB2_121;
	st.shared.u32 	[%r6], %r33;
$L__BB2_121:
	bar.sync 	0;
	ld.shared.u32 	%r280, [%r9+2944];
	ld.shared.u32 	%r281, [%r10+28];
	add.s32 	%r34, %r281, %r280;
	ld.shared.u32 	%r282, [%r6];
	setp.ge.u32 	%p64, %r34, %r282;
	@%p64 bra 	$L__BB2_123;
	st.shared.u32 	[%r6], %r34;
$L__BB2_123:
	bar.sync 	0;
	ld.shared.u32 	%r283, [%r9+3072];
	ld.shared.u32 	%r284, [%r10+32];
	add.s32 	%r35, %r284, %r283;
	ld.shared.u32 	%r285, [%r6];
	setp.ge.u32 	%p65, %r35, %r285;
	@%p65 bra 	$L__BB2_125;
	st.shared.u32 	[%r6], %r35;
$L__BB2_125:
	bar.sync 	0;
	ld.shared.u32 	%r286, [%r9+3200];
	ld.shared.u32 	%r287, [%r10+36];
	add.s32 	%r36, %r287, %r286;
	ld.shared.u32 	%r288, [%r6];
	setp.ge.u32 	%p66, %r36, %r288;
	@%p66 bra 	$L__BB2_127;
	st.shared.u32 	[%r6], %r36;
$L__BB2_127:
	bar.sync 	0;
	ld.shared.u32 	%r289, [%r9+3328];
	ld.shared.u32 	%r290, [%r10+40];
	add.s32 	%r37, %r290, %r289;
	ld.shared.u32 	%r291, [%r6];
	setp.ge.u32 	%p67, %r37, %r291;
	@%p67 bra 	$L__BB2_129;
	st.shared.u32 	[%r6], %r37;
$L__BB2_129:
	bar.sync 	0;
	ld.shared.u32 	%r292, [%r9+3456];
	ld.shared.u32 	%r293, [%r10+44];
	add.s32 	%r38, %r293, %r292;
	ld.shared.u32 	%r294, [%r6];
	setp.ge.u32 	%p68, %r38, %r294;
	@%p68 bra 	$L__BB2_131;
	st.shared.u32 	[%r6], %r38;
$L__BB2_131:
	bar.sync 	0;
	ld.shared.u32 	%r295, [%r9+3584];
	ld.shared.u32 	%r296, [%r10+48];
	add.s32 	%r39, %r296, %r295;
	ld.shared.u32 	%r297, [%r6];
	setp.ge.u32 	%p69, %r39, %r297;
	@%p69 bra 	$L__BB2_133;
	st.shared.u32 	[%r6], %r39;
$L__BB2_133:
	bar.sync 	0;
	ld.shared.u32 	%r298, [%r9+3712];
	ld.shared.u32 	%r299, [%r10+52];
	add.s32 	%r40, %r299, %r298;
	ld.shared.u32 	%r300, [%r6];
	setp.ge.u32 	%p70, %r40, %r300;
	@%p70 bra 	$L__BB2_135;
	st.shared.u32 	[%r6], %r40;
$L__BB2_135:
	bar.sync 	0;
	ld.shared.u32 	%r301, [%r9+3840];
	ld.shared.u32 	%r302, [%r10+56];
	add.s32 	%r41, %r302, %r301;
	ld.shared.u32 	%r303, [%r6];
	setp.ge.u32 	%p71, %r41, %r303;
	@%p71 bra 	$L__BB2_137;
	st.shared.u32 	[%r6], %r41;
$L__BB2_137:
	bar.sync 	0;
	ld.shared.u32 	%r304, [%r9+3968];
	ld.shared.u32 	%r305, [%r10+60];
	add.s32 	%r42, %r305, %r304;
	ld.shared.u32 	%r306, [%r6];
	setp.ge.u32 	%p72, %r42, %r306;
	@%p72 bra 	$L__BB2_139;
	st.shared.u32 	[%r6], %r42;
$L__BB2_139:
	bar.sync 	0;
$L__BB2_140:
	ld.shared.u32 	%r307, [%r6];
	st.global.u32 	[%rd2], %r307;
$L__BB2_141:
	ret;

}
	// .globl	_Z19CalculateRestBlocksPjjj
.visible .entry _Z19CalculateRestBlocksPjjj(
	.param .u64 .ptr .align 1 _Z19CalculateRestBlocksPjjj_param_0,
	.param .u32 _Z19CalculateRestBlocksPjjj_param_1,
	.param .u32 _Z19CalculateRestBlocksPjjj_param_2
)
{
	.reg .pred 	%p<6>;
	.reg .b32 	%r<167>;
	.reg .b64 	%rd<17>;
	// demoted variable
	.shared .align 4 .b8 _ZZ19CalculateRestBlocksPjjjE7leadRow[2048];
	// demoted variable
	.shared .align 4 .b8 _ZZ19CalculateRestBlocksPjjjE7leadCol[2048];
	ld.param.u64 	%rd4, [_Z19CalculateRestBlocksPjjj_param_0];
	ld.param.u32 	%r11, [_Z19CalculateRestBlocksPjjj_param_1];
	ld.param.u32 	%r12, [_Z19CalculateRestBlocksPjjj_param_2];
	mov.u32 	%r1, %ctaid.x;
	setp.eq.s32 	%p1, %r1, %r12;
	mov.u32 	%r2, %ctaid.y;
	setp.eq.s32 	%p2, %r2, %r12;
	or.pred  	%p3, %p1, %p2;
	@%p3 bra 	$L__BB3_6;
	cvta.to.global.u64 	%rd5, %rd4;
	shl.b32 	%r13, %r2, 5;
	shl.b32 	%r14, %r1, 5;
	mov.u32 	%r3, %tid.y;
	mov.u32 	%r4, %tid.x;
	add.s32 	%r15, %r13, %r3;
	add.s32 	%r16, %r14, %r4;
	mad.lo.s32 	%r17, %r11, %r15, %r16;
	mul.wide.u32 	%rd6, %r17, 4;
	add.s64 	%rd1, %rd5, %rd6;
	ld.global.u32 	%r5, [%rd1];
	bar.sync 	0;
	shl.b32 	%r18, %r12, 5;
	cvt.u64.u32 	%rd7, %r18;
	cvt.u64.u32 	%rd8, %r3;
	add.s64 	%rd9, %rd7, %rd8;
	cvt.u64.u32 	%rd10, %r11;
	cvt.s64.s32 	%rd11, %r16;
	mad.lo.s64 	%rd12, %rd9, %rd10, %rd11;
	shl.b64 	%rd13, %rd12, 2;
	add.s64 	%rd2, %rd5, %rd13;
	shl.b32 	%r19, %r3, 5;
	and.b32  	%r20, %r19, 480;
	add.s32 	%r21, %r20, %r4;
	shl.b32 	%r22, %r21, 2;
	mov.u32 	%r23, _ZZ19CalculateRestBlocksPjjjE7leadRow;
	add.s32 	%r6, %r23, %r22;
	add.s32 	%r24, %r13, %r4;
	mul.lo.s32 	%r25, %r11, %r24;
	cvt.u64.u32 	%rd14, %r25;
	add.s64 	%rd15, %rd9, %rd14;
	shl.b64 	%rd16, %rd15, 2;
	add.s64 	%rd3, %rd5, %rd16;
	shl.b32 	%r26, %r4, 6;
	shl.b32 	%r27, %r3, 2;
	and.b32  	%r28, %r27, 60;
	or.b32  	%r29, %r26, %r28;
	mov.u32 	%r30, _ZZ19CalculateRestBlocksPjjjE7leadCol;
	add.s32 	%r7, %r30, %r29;
	setp.gt.u32 	%p4, %r3, 15;
	@%p4 bra 	$L__BB3_3;
	ld.global.u32 	%r31, [%rd2];
	st.shared.u32 	[%r6], %r31;
	ld.global.u32 	%r32, [%rd3];
	st.shared.u32 	[%r7], %r32;
$L__BB3_3:
	shl.b32 	%r33, %r3, 6;
	add.s32 	%r8, %r30, %r33;
	bar.sync 	0;
	ld.shared.u32 	%r35, [%r8];
	shl.b32 	%r36, %r4, 2;
	add.s32 	%r9, %r23, %r36;
	ld.shared.u32 	%r38, [%r9];
	add.s32 	%r39, %r38, %r35;
	min.u32 	%r40, %r39, %r5;
	ld.shared.u32 	%r41, [%r8+4];
	ld.shared.u32 	%r42, [%r9+128];
	add.s32 	%r43, %r42, %r41;
	min.u32 	%r44, %r43, %r40;
	ld.shared.u32 	%r45, [%r8+8];
	ld.shared.u32 	%r46, [%r9+256];
	add.s32 	%r47, %r46, %r45;
	min.u32 	%r48, %r47, %r44;
	ld.shared.u32 	%r49, [%r8+12];
	ld.shared.u32 	%r50, [%r9+384];
	add.s32 	%r51, %r50, %r49;
	min.u32 	%r52, %r51, %r48;
	ld.shared.u32 	%r53, [%r8+16];
	ld.shared.u32 	%r54, [%r9+512];
	add.s32 	%r55, %r54, %r53;
	min.u32 	%r56, %r55, %r52;
	ld.shared.u32 	%r57, [%r8+20];
	ld.shared.u32 	%r58, [%r9+640];
	add.s32 	%r59, %r58, %r57;
	min.u32 	%r60, %r59, %r56;
	ld.shared.u32 	%r61, [%r8+24];
	ld.shared.u32 	%r62, [%r9+768];
	add.s32 	%r63, %r62, %r61;
	min.u32 	%r64, %r63, %r60;
	ld.shared.u32 	%r65, [%r8+28];
	ld.shared.u32 	%r66, [%r9+896];
	add.s32 	%r67, %r66, %r65;
	min.u32 	%r68, %r67, %r64;
	ld.shared.u32 	%r69, [%r8+32];
	ld.shared.u32 	%r70, [%r9+1024];
	add.s32 	%r71, %r70, %r69;
	min.u32 	%r72, %r71, %r68;
	ld.shared.u32 	%r73, [%r8+36];
	ld.shared.u32 	%r74, [%r9+1152];
	add.s32 	%r75, %r74, %r73;
	min.u32 	%r76, %r75, %r72;
	ld.shared.u32 	%r77, [%r8+40];
	ld.shared.u32 	%r78, [%r9+1280];
	add.s32 	%r79, %r78, %r77;
	min.u32 	%r80, %r79, %r76;
	ld.shared.u32 	%r81, [%r8+44];
	ld.shared.u32 	%r82, [%r9+1408];
	add.s32 	%r83, %r82, %r81;
	min.u32 	%r84, %r83, %r80;
	ld.shared.u32 	%r85, [%r8+48];
	ld.shared.u32 	%r86, [%r9+1536];
	add.s32 	%r87, %r86, %r85;
	min.u32 	%r88, %r87, %r84;
	ld.shared.u32 	%r89, [%r8+52];
	ld.shared.u32 	%r90, [%r9+1664];
	add.s32 	%r91, %r90, %r89;
	min.u32 	%r92, %r91, %r88;
	ld.shared.u32 	%r93, [%r8+56];
	ld.shared.u32 	%r94, [%r9+1792];
	add.s32 	%r95, %r94, %r93;
	min.u32 	%r96, %r95, %r92;
	ld.shared.u32 	%r97, [%r8+60];
	ld.shared.u32 	%r98, [%r9+1920];
	add.s32 	%r99, %r98, %r97;
	min.u32 	%r10, %r99, %r96;
	bar.sync 	0;
	and.b32  	%r100, %r3, 1008;
	setp.ne.s32 	%p5, %r100, 16;
	@%p5 bra 	$L__BB3_5;
	ld.global.u32 	%r101, [%rd2];
	st.shared.u32 	[%r6], %r101;
	ld.global.u32 	%r102, [%rd3];
	st.shared.u32 	[%r7], %r102;
$L__BB3_5:
	bar.sync 	0;
	ld.shared.u32 	%r103, [%r8];
	ld.shared.u32 	%r104, [%r9];
	add.s32 	%r105, %r104, %r103;
	min.u32 	%r106, %r105, %r10;
	ld.shared.u32 	%r107, [%r8+4];
	ld.shared.u32 	%r108, [%r9+128];
	add.s32 	%r109, %r108, %r107;
	min.u32 	%r110, %r109, %r106;
	ld.shared.u32 	%r111, [%r8+8];
	ld.shared.u32 	%r112, [%r9+256];
	add.s32 	%r113, %r112, %r111;
	min.u32 	%r114, %r113, %r110;
	ld.shared.u32 	%r115, [%r8+12];
	ld.shared.u32 	%r116, [%r9+384];
	add.s32 	%r117, %r116, %r115;
	min.u32 	%r118, %r117, %r114;
	ld.shared.u32 	%r119, [%r8+16];
	ld.shared.u32 	%r120, [%r9+512];
	add.s32 	%r121, %r120, %r119;
	min.u32 	%r122, %r121, %r118;
	ld.shared.u32 	%r123, [%r8+20];
	ld.shared.u32 	%r124, [%r9+640];
	add.s32 	%r125, %r124, %r123;
	min.u32 	%r126, %r125, %r122;
	ld.shared.u32 	%r127, [%r8+24];
	ld.shared.u32 	%r128, [%r9+768];
	add.s32 	%r129, %r128, %r127;
	min.u32 	%r130, %r129, %r126;
	ld.shared.u32 	%r131, [%r8+28];
	ld.shared.u32 	%r132, [%r9+896];
	add.s32 	%r133, %r132, %r131;
	min.u32 	%r134, %r133, %r130;
	ld.shared.u32 	%r135, [%r8+32];
	ld.shared.u32 	%r136, [%r9+1024];
	add.s32 	%r137, %r136, %r135;
	min.u32 	%r138, %r137, %r134;
	ld.shared.u32 	%r139, [%r8+36];
	ld.shared.u32 	%r140, [%r9+1152];
	add.s32 	%r141, %r140, %r139;
	min.u32 	%r142, %r141, %r138;
	ld.shared.u32 	%r143, [%r8+40];
	ld.shared.u32 	%r144, [%r9+1280];
	add.s32 	%r145, %r144, %r143;
	min.u32 	%r146, %r145, %r142;
	ld.shared.u32 	%r147, [%r8+44];
	ld.shared.u32 	%r148, [%r9+1408];
	add.s32 	%r149, %r148, %r147;
	min.u32 	%r150, %r149, %r146;
	ld.shared.u32 	%r151, [%r8+48];
	ld.shared.u32 	%r152, [%r9+1536];
	add.s32 	%r153, %r152, %r151;
	min.u32 	%r154, %r153, %r150;
	ld.shared.u32 	%r155, [%r8+52];
	ld.shared.u32 	%r156, [%r9+1664];
	add.s32 	%r157, %r156, %r155;
	min.u32 	%r158, %r157, %r154;
	ld.shared.u32 	%r159, [%r8+56];
	ld.shared.u32 	%r160, [%r9+1792];
	add.s32 	%r161, %r160, %r159;
	min.u32 	%r162, %r161, %r158;
	ld.shared.u32 	%r163, [%r8+60];
	ld.shared.u32 	%r164, [%r9+1920];
	add.s32 	%r165, %r164, %r163;
	min.u32 	%r166, %r165, %r162;
	bar.sync 	0;
	st.global.u32 	[%rd1], %r166;
$L__BB3_6:
	ret;

}


// ===== COMPILED SASS (sm_100) =====

	.target	sm_100

	.elftype	@"ET_EXEC"


//--------------------- .note.nv.tkinfo           --------------------------
	.section	.note.nv.tkinfo,"",@"SHT_NOTE"
	.sectionflags	@"SHF_NOTE_NV_TKINFO"
	.tkinfo
        /*0018*/ 	.word	0x00000002
        /*0030*/ 	.string	""
        /*0030*/ 	.string	"ptxas"
        /*0030*/ 	.string	"Cuda compilation tools, release 13.0, V13.0.88"
        /*0030*/ 	.string	"Build cuda_13.0.r13.0/compiler.36424714_0"
        /*0030*/ 	.string	"-arch sm_100 -m 64 "



//--------------------- .note.nv.cuinfo           --------------------------
	.section	.note.nv.cuinfo,"",@"SHT_NOTE"
	.sectionflags	@"SHF_NOTE_NV_CUINFO"
        /*0018*/ 	.short	0x0002
        /*001a*/ 	.short	0x0064
        /*001c*/ 	.short	0x0082
	.zero		2


//--------------------- .nv.info                  --------------------------
	.section	.nv.info,"",@"SHT_CUDA_INFO"
	.align	4


	//----- nvinfo : EIATTR_REGCOUNT
	.align		4
        /*0000*/ 	.byte	0x04, 0x2f
        /*0002*/ 	.short	(.L_1 - .L_0)
	.align		4
.L_0:
        /*0004*/ 	.word	index@(_Z13WakeGpuKerneli)
        /*0008*/ 	.word	0x00000004


	//----- nvinfo : EIATTR_FRAME_SIZE
	.align		4
.L_1:
        /*000c*/ 	.byte	0x04, 0x11
        /*000e*/ 	.short	(.L_3 - .L_2)
	.align		4
.L_2:
        /*0010*/ 	.word	index@(_Z13WakeGpuKerneli)
        /*0014*/ 	.word	0x00000000


	//----- nvinfo : EIATTR_REGCOUNT
	.align		4
.L_3:
        /*0018*/ 	.byte	0x04, 0x2f
        /*001a*/ 	.short	(.L_5 - .L_4)
	.align		4
.L_4:
        /*001c*/ 	.word	index@(_Z18CalculateLeadBlockPjjj)
        /*0020*/ 	.word	0x0000000e


	//----- nvinfo : EIATTR_FRAME_SIZE
	.align		4
.L_5:
        /*0024*/ 	.byte	0x04, 0x11
        /*0026*/ 	.short	(.L_7 - .L_6)
	.align		4
.L_6:
        /*0028*/ 	.word	index@(_Z18CalculateLeadBlockPjjj)
        /*002c*/ 	.word	0x00000000


	//----- nvinfo : EIATTR_REGCOUNT
	.align		4
.L_7:
        /*0030*/ 	.byte	0x04, 0x2f
        /*0032*/ 	.short	(.L_9 - .L_8)
	.align		4
.L_8:
        /*0034*/ 	.word	index@(_Z25CalculateLeadRowAndColumnPjjj)
        /*0038*/ 	.word	0x00000012


	//----- nvinfo : EIATTR_FRAME_SIZE
	.align		4
.L_9:
        /*003c*/ 	.byte	0x04, 0x11
        /*003e*/ 	.short	(.L_11 - .L_10)
	.align		4
.L_10:
        /*0040*/ 	.word	index@(_Z25CalculateLeadRowAndColumnPjjj)
        /*0044*/ 	.word	0x00000000


	//----- nvinfo : EIATTR_REGCOUNT
	.align		4
.L_11:
        /*0048*/ 	.byte	0x04, 0x2f
        /*004a*/ 	.short	(.L_13 - .L_12)
	.align		4
.L_12:
        /*004c*/ 	.word	index@(_Z19CalculateRestBlocksPjjj)
        /*0050*/ 	.word	0x00000022


	//----- nvinfo : EIATTR_FRAME_SIZE
	.align		4
.L_13:
        /*0054*/ 	.byte	0x04, 0x11
        /*0056*/ 	.short	(.L_15 - .L_14)
	.align		4
.L_14:
        /*0058*/ 	.word	index@(_Z19CalculateRestBlocksPjjj)
        /*005c*/ 	.word	0x00000000


	//----- nvinfo : EIATTR_MIN_STACK_SIZE
	.align		4
.L_15:
        /*0060*/ 	.byte	0x04, 0x12
        /*0062*/ 	.short	(.L_17 - .L_16)
	.align		4
.L_16:
        /*0064*/ 	.word	index@(_Z19CalculateRestBlocksPjjj)
        /*0068*/ 	.word	0x00000000


	//----- nvinfo : EIATTR_MIN_STACK_SIZE
	.align		4
.L_17:
        /*006c*/ 	.byte	0x04, 0x12
        /*006e*/ 	.short	(.L_19 - .L_18)
	.align		4
.L_18:
        /*0070*/ 	.word	index@(_Z25CalculateLeadRowAndColumnPjjj)
        /*0074*/ 	.word	0x00000000


	//----- nvinfo : EIATTR_MIN_STACK_SIZE
	.align		4
.L_19:
        /*0078*/ 	.byte	0x04, 0x12
        /*007a*/ 	.short	(.L_21 - .L_20)
	.align		4
.L_20:
        /*007c*/ 	.word	index@(_Z18CalculateLeadBlockPjjj)
        /*0080*/ 	.word	0x00000000


	//----- nvinfo : EIATTR_MIN_STACK_SIZE
	.align		4
.L_21:
        /*0084*/ 	.byte	0x04, 0x12
        /*0086*/ 	.short	(.L_23 - .L_22)
	.align		4
.L_22:
        /*0088*/ 	.word	index@(_Z13WakeGpuKerneli)
        /*008c*/ 	.word	0x00000000
.L_23:


//--------------------- .nv.compat                --------------------------
	.section	.nv.compat,"",@"SHT_CUDA_COMPAT_INFO"
	.align	4
        /*0000*/ 	.byte	0x02, 0x09, 0x00, 0x00, 0x02, 0x02, 0x01, 0x00, 0x02, 0x05, 0x05, 0x00, 0x03, 0x07, 0x01, 0x01
        /*0010*/ 	.byte	0x02, 0x03, 0x00, 0x00, 0x02, 0x06, 0x01, 0x00, 0x04, 0x0b, 0x08, 0x00, 0x09, 0x00, 0x00, 0x00
        /*0020*/ 	.byte	0x00, 0x00, 0x00, 0x00


//--------------------- .nv.info._Z19CalculateRestBlocksPjjj --------------------------
	.section	.nv.info._Z19CalculateRestBlocksPjjj,"",@"SHT_CUDA_INFO"
	.sectionflags	@""
	.align	4


	//----- nvinfo : EIATTR_CUDA_API_VERSION
	.align		4
        /*0000*/ 	.byte	0x04, 0x37
        /*0002*/ 	.short	(.L_25 - .L_24)
.L_24:
        /*0004*/ 	.word	0x00000082


	//----- nvinfo : EIATTR_KPARAM_INFO
	.align		4
.L_25:
        /*0008*/ 	.byte	0x04, 0x17
        /*000a*/ 	.short	(.L_27 - .L_26)
.L_26:
        /*000c*/ 	.word	0x00000000
        /*0010*/ 	.short	0x0002
        /*0012*/ 	.short	0x000c
        /*0014*/ 	.byte	0x00, 0xf0, 0x11, 0x00


	//----- nvinfo : EIATTR_KPARAM_INFO
	.align		4
.L_27:
        /*0018*/ 	.byte	0x04, 0x17
        /*001a*/ 	.short	(.L_29 - .L_28)
.L_28:
        /*001c*/ 	.word	0x00000000
        /*0020*/ 	.short	0x0001
        /*0022*/ 	.short	0x0008
        /*0024*/ 	.byte	0x00, 0xf0, 0x11, 0x00


	//----- nvinfo : EIATTR_KPARAM_INFO
	.align		4
.L_29:
        /*0028*/ 	.byte	0x04, 0x17
        /*002a*/ 	.short	(.L_31 - .L_30)
.L_30:
        /*002c*/ 	.word	0x00000000
        /*0030*/ 	.short	0x0000
        /*0032*/ 	.short	0x0000
        /*0034*/ 	.byte	0x00, 0xf5, 0x21, 0x00


	//----- nvinfo : EIATTR_SPARSE_MMA_MASK
	.align		4
.L_31:
        /*0038*/ 	.byte	0x03, 0x50
        /*003a*/ 	.short	0x0000


	//----- nvinfo : EIATTR_MAXREG_COUNT
	.align		4
        /*003c*/ 	.byte	0x03, 0x1b
        /*003e*/ 	.short	0x00ff


	//----- nvinfo : EIATTR_NUM_BARRIERS
	.align		4
        /*0040*/ 	.byte	0x02, 0x4c
        /*0042*/ 	.byte	0x01
	.zero		1


	//----- nvinfo : EIATTR_MERCURY_ISA_VERSION
	.align		4
        /*0044*/ 	.byte	0x03, 0x5f
        /*0046*/ 	.short	0x0101


	//----- nvinfo : EIATTR_VRC_CTA_INIT_COUNT
	.align		4
        /*0048*/ 	.byte	0x02, 0x4a
	.zero		1
	.zero		1


	//----- nvinfo : EIATTR_EXIT_INSTR_OFFSETS
	.align		4
        /*004c*/ 	.byte	0x04, 0x1c
        /*004e*/ 	.short	(.L_33 - .L_32)


	//   ....[0]....
.L_32:
        /*0050*/ 	.word	0x00000060


	//   ....[1]....
        /*0054*/ 	.word	0x00000870


	//----- nvinfo : EIATTR_CBANK_PARAM_SIZE
	.align		4
.L_33:
        /*0058*/ 	.byte	0x03, 0x19
        /*005a*/ 	.short	0x0010


	//----- nvinfo : EIATTR_PARAM_CBANK
	.align		4
        /*005c*/ 	.byte	0x04, 0x0a
        /*005e*/ 	.short	(.L_35 - .L_34)
	.align		4
.L_34:
        /*0060*/ 	.word	index@(.nv.constant0._Z19CalculateRestBlocksPjjj)
        /*0064*/ 	.short	0x0380
        /*0066*/ 	.short	0x0010


	//----- nvinfo : EIATTR_SW_WAR
	.align		4
.L_35:
        /*0068*/ 	.byte	0x04, 0x36
        /*006a*/ 	.short	(.L_37 - .L_36)
.L_36:
        /*006c*/ 	.word	0x00000008
.L_37:


//--------------------- .nv.info._Z25CalculateLeadRowAndColumnPjjj --------------------------
	.section	.nv.info._Z25CalculateLeadRowAndColumnPjjj,"",@"SHT_CUDA_INFO"
	.sectionflags	@""
	.align	4


	//----- nvinfo : EIATTR_CUDA_API_VERSION
	.align		4
        /*0000*/ 	.byte	0x04, 0x37
        /*0002*/ 	.short	(.L_39 - .L_38)
.L_38:
        /*0004*/ 	.word	0x00000082


	//----- nvinfo : EIATTR_KPARAM_INFO
	.align		4
.L_39:
        /*0008*/ 	.byte	0x04, 0x17
        /*000a*/ 	.short	(.L_41 - .L_40)
.L_40:
        /*000c*/ 	.word	0x00000000
        /*0010*/ 	.short	0x0002
        /*0012*/ 	.short	0x000c
        /*0014*/ 	.byte	0x00, 0xf0, 0x11, 0x00


	//----- nvinfo : EIATTR_KPARAM_INFO
	.align		4
.L_41:
        /*0018*/ 	.byte	0x04, 0x17
        /*001a*/ 	.short	(.L_43 - .L_42)
.L_42:
        /*001c*/ 	.word	0x00000000
        /*0020*/ 	.short	0x0001
        /*0022*/ 	.short	0x0008
        /*0024*/ 	.byte	0x00, 0xf0, 0x11, 0x00


	//----- nvinfo : EIATTR_KPARAM_INFO
	.align		4
.L_43:
        /*0028*/ 	.byte	0x04, 0x17
        /*002a*/ 	.short	(.L_45 - .L_44)
.L_44:
        /*002c*/ 	.word	0x00000000
        /*0030*/ 	.short	0x0000
        /*0032*/ 	.short	0x0000
        /*0034*/ 	.byte	0x00, 0xf5, 0x21, 0x00


	//----- nvinfo : EIATTR_SPARSE_MMA_MASK
	.align		4
.L_45:
        /*0038*/ 	.byte	0x03, 0x50
        /*003a*/ 	.short	0x0000


	//----- nvinfo : EIATTR_MAXREG_COUNT
	.align		4
        /*003c*/ 	.byte	0x03, 0x1b
        /*003e*/ 	.short	0x00ff


	//----- nvinfo : EIATTR_NUM_BARRIERS
	.align		4
        /*0040*/ 	.byte	0x02, 0x4c
        /*0042*/ 	.byte	0x01
	.zero		1


	//----- nvinfo : EIATTR_MERCURY_ISA_VERSION
	.align		4
        /*0044*/ 	.byte	0x03, 0x5f
        /*0046*/ 	.short	0x0101


	//----- nvinfo : EIATTR_VRC_CTA_INIT_COUNT
	.align		4
        /*0048*/ 	.byte	0x02, 0x4a
	.zero		1
	.zero		1


	//----- nvinfo : EIATTR_EXIT_INSTR_OFFSETS
	.align		4
        /*004c*/ 	.byte	0x04, 0x1c
        /*004e*/ 	.short	(.L_47 - .L_46)


	//   ....[0]....
.L_46:
        /*0050*/ 	.word	0x00000090


	//   ....[1]....
        /*0054*/ 	.word	0x000021a0


	//----- nvinfo : EIATTR_CRS_STACK_SIZE
	.align		4
.L_47:
        /*0058*/ 	.byte	0x04, 0x1e
        /*005a*/ 	.short	(.L_49 - .L_48)
.L_48:
        /*005c*/ 	.word	0x00000000


	//----- nvinfo : EIATTR_CBANK_PARAM_SIZE
	.align		4
.L_49:
        /*0060*/ 	.byte	0x03, 0x19
        /*0062*/ 	.short	0x0010


	//----- nvinfo : EIATTR_PARAM_CBANK
	.align		4
        /*0064*/ 	.byte	0x04, 0x0a
        /*0066*/ 	.short	(.L_51 - .L_50)
	.align		4
.L_50:
        /*0068*/ 	.word	index@(.nv.constant0._Z25CalculateLeadRowAndColumnPjjj)
        /*006c*/ 	.short	0x0380
        /*006e*/ 	.short	0x0010


	//----- nvinfo : EIATTR_SW_WAR
	.align		4
.L_51:
        /*0070*/ 	.byte	0x04, 0x36
        /*0072*/ 	.short	(.L_53 - .L_52)
.L_52:
        /*0074*/ 	.word	0x00000008
.L_53:


//--------------------- .nv.info._Z18CalculateLeadBlockPjjj --------------------------
	.section	.nv.info._Z18CalculateLeadBlockPjjj,"",@"SHT_CUDA_INFO"
	.sectionflags	@""
	.align	4


	//----- nvinfo : EIATTR_CUDA_API_VERSION
	.align		4
        /*0000*/ 	.byte	0x04, 0x37
        /*0002*/ 	.short	(.L_55 - .L_54)
.L_54:
        /*0004*/ 	.word	0x00000082


	//----- nvinfo : EIATTR_KPARAM_INFO
	.align		4
.L_55:
        /*0008*/ 	.byte	0x04, 0x17
        /*000a*/ 	.short	(.L_57 - .L_56)
.L_56:
        /*000c*/ 	.word	0x00000000
        /*0010*/ 	.short	0x0002
        /*0012*/ 	.short	0x000c
        /*0014*/ 	.byte	0x00, 0xf0, 0x11, 0x00


	//----- nvinfo : EIATTR_KPARAM_INFO
	.align		4
.L_57:
        /*0018*/ 	.byte	0x04, 0x17
        /*001a*/ 	.short	(.L_59 - .L_58)
.L_58:
        /*001c*/ 	.word	0x00000000
        /*0020*/ 	.short	0x0001
        /*0022*/ 	.short	0x0008
        /*0024*/ 	.byte	0x00, 0xf0, 0x11, 0x00


	//----- nvinfo : EIATTR_KPARAM_INFO
	.align		4
.L_59:
        /*0028*/ 	.byte	0x04, 0x17
        /*002a*/ 	.short	(.L_61 - .L_60)
.L_60:
        /*002c*/ 	.word	0x00000000
        /*0030*/ 	.short	0x0000
        /*0032*/ 	.short	0x0000
        /*0034*/ 	.byte	0x00, 0xf5, 0x21, 0x00


	//----- nvinfo : EIATTR_SPARSE_MMA_MASK
	.align		4
.L_61:
        /*0038*/ 	.byte	0x03, 0x50
        /*003a*/ 	.short	0x0000


	//----- nvinfo : EIATTR_MAXREG_COUNT
	.align		4
        /*003c*/ 	.byte	0x03, 0x1b
        /*003e*/ 	.short	0x00ff


	//----- nvinfo : EIATTR_NUM_BARRIERS
	.align		4
        /*0040*/ 	.byte	0x02, 0x4c
        /*0042*/ 	.byte	0x01
	.zero		1


	//----- nvinfo : EIATTR_MERCURY_ISA_VERSION
	.align		4
        /*0044*/ 	.byte	0x03, 0x5f
        /*0046*/ 	.short	0x0101


	//----- nvinfo : EIATTR_VRC_CTA_INIT_COUNT
	.align		4
        /*0048*/ 	.byte	0x02, 0x4a
	.zero		1
	.zero		1


	//----- nvinfo : EIATTR_EXIT_INSTR_OFFSETS
	.align		4
        /*004c*/ 	.byte	0x04, 0x1c
        /*004e*/ 	.short	(.L_63 - .L_62)


	//   ....[0]....
.L_62:
        /*0050*/ 	.word	0x00000090


	//   ....[1]....
        /*0054*/ 	.word	0x000000d0


	//   ....[2]....
        /*0058*/ 	.word	0x00000100


	//   ....[3]....
        /*005c*/ 	.word	0x00001010


	//----- nvinfo : EIATTR_CBANK_PARAM_SIZE
	.align		4
.L_63:
        /*0060*/ 	.byte	0x03, 0x19
        /*0062*/ 	.short	0x0010


	//----- nvinfo : EIATTR_PARAM_CBANK
	.align		4
        /*0064*/ 	.byte	0x04, 0x0a
        /*0066*/ 	.short	(.L_65 - .L_64)
	.align		4
.L_64:
        /*0068*/ 	.word	index@(.nv.constant0._Z18CalculateLeadBlockPjjj)
        /*006c*/ 	.short	0x0380
        /*006e*/ 	.short	0x0010


	//----- nvinfo : EIATTR_SW_WAR
	.align		4
.L_65:
        /*0070*/ 	.byte	0x04, 0x36
        /*0072*/ 	.short	(.L_67 - .L_66)
.L_66:
        /*0074*/ 	.word	0x00000008
.L_67:


//--------------------- .nv.info._Z13WakeGpuKerneli --------------------------
	.section	.nv.info._Z13WakeGpuKerneli,"",@"SHT_CUDA_INFO"
	.sectionflags	@""
	.align	4


	//----- nvinfo : EIATTR_CUDA_API_VERSION
	.align		4
        /*0000*/ 	.byte	0x04, 0x37
        /*0002*/ 	.short	(.L_69 - .L_68)
.L_68:
        /*0004*/ 	.word	0x00000082


	//----- nvinfo : EIATTR_KPARAM_INFO
	.align		4
.L_69:
        /*0008*/ 	.byte	0x04, 0x17
        /*000a*/ 	.short	(.L_71 - .L_70)
.L_70:
        /*000c*/ 	.word	0x00000000
        /*0010*/ 	.short	0x0000
        /*0012*/ 	.short	0x0000
        /*0014*/ 	.byte	0x00, 0xf0, 0x11, 0x00


	//----- nvinfo : EIATTR_SPARSE_MMA_MASK
	.align		4
.L_71:
        /*0018*/ 	.byte	0x03, 0x50
        /*001a*/ 	.short	0x0000


	//----- nvinfo : EIATTR_MAXREG_COUNT
	.align		4
        /*001c*/ 	.byte	0x03, 0x1b
        /*001e*/ 	.short	0x00ff


	//----- nvinfo : EIATTR_MERCURY_ISA_VERSION
	.align		4
        /*0020*/ 	.byte	0x03, 0x5f
        /*0022*/ 	.short	0x0101


	//----- nvinfo : EIATTR_VRC_CTA_INIT_COUNT
	.align		4
        /*0024*/ 	.byte	0x02, 0x4a
	.zero		1
	.zero		1


	//----- nvinfo : EIATTR_EXIT_INSTR_OFFSETS
	.align		4
        /*0028*/ 	.byte	0x04, 0x1c
        /*002a*/ 	.short	(.L_73 - .L_72)


	//   ....[0]....
.L_72:
        /*002c*/ 	.word	0x00000010


	//----- nvinfo : EIATTR_CBANK_PARAM_SIZE
	.align		4
.L_73:
        /*0030*/ 	.byte	0x03, 0x19
        /*0032*/ 	.short	0x0004


	//----- nvinfo : EIATTR_PARAM_CBANK
	.align		4
        /*0034*/ 	.byte	0x04, 0x0a
        /*0036*/ 	.short	(.L_75 - .L_74)
	.align		4
.L_74:
        /*0038*/ 	.word	index@(.nv.constant0._Z13WakeGpuKerneli)
        /*003c*/ 	.short	0x0380
        /*003e*/ 	.short	0x0004


	//----- nvinfo : EIATTR_SW_WAR
	.align		4
.L_75:
        /*0040*/ 	.byte	0x04, 0x36
        /*0042*/ 	.short	(.L_77 - .L_76)
.L_76:
        /*0044*/ 	.word	0x00000008
.L_77:


//--------------------- .nv.callgraph             --------------------------
	.section	.nv.callgraph,"",@"SHT_CUDA_CALLGRAPH"
	.align	4
	.sectionentsize	8
	.align		4
        /*0000*/ 	.word	0x00000000
	.align		4
        /*0004*/ 	.word	0xffffffff
	.align		4
        /*0008*/ 	.word	0x00000000
	.align		4
        /*000c*/ 	.word	0xfffffffe
	.align		4
        /*0010*/ 	.word	0x00000000
	.align		4
        /*0014*/ 	.word	0xfffffffd
	.align		4
        /*0018*/ 	.word	0x00000000
	.align		4
        /*001c*/ 	.word	0xfffffffc


//--------------------- .text._Z19CalculateRestBlocksPjjj --------------------------
	.section	.text._Z19CalculateRestBlocksPjjj,"ax",@progbits
	.align	128
        .global         _Z19CalculateRestBlocksPjjj
        .type           _Z19CalculateRestBlocksPjjj,@function
        .size           _Z19CalculateRestBlocksPjjj,(.L_x_10 - _Z19CalculateRestBlocksPjjj)
        .other          _Z19CalculateRestBlocksPjjj,@"STO_CUDA_ENTRY STV_DEFAULT"
_Z19CalculateRestBlocksPjjj:
.text._Z19CalculateRestBlocksPjjj:
[----:B------:R-:W-:Y:S01]  /*0000*/  LDC R1, c[0x0][0x37c] ;  /* 0x0000df00ff017b82 */ /* 0x000fe20000000800 */
[----:B------:R-:W0:Y:S07]  /*0010*/  S2R R9, SR_CTAID.Y ;  /* 0x0000000000097919 */ /* 0x000e2e0000002600 */
[----:B------:R-:W0:Y:S01]  /*0020*/  LDC R8, c[0x0][0x38c] ;  /* 0x0000e300ff087b82 */ /* 0x000e220000000800 */
[----:B------:R-:W1:Y:S01]  /*0030*/  S2R R7, SR_CTAID.X ;  /* 0x0000000000077919 */ /* 0x000e620000002500 */
[----:B0-----:R-:W-:-:S04]  /*0040*/  ISETP.NE.AND P0, PT, R9, R8, PT ;  /* 0x000000080900720c */ /* 0x001fc80003f05270 */
[----:B-1----:R-:W-:-:S13]  /*0050*/  ISETP.EQ.OR P0, PT, R7, R8, !P0 ;  /* 0x000000080700720c */ /* 0x002fda0004702670 */
[----:B------:R-:W-:Y:S05]  /*0060*/  @P0 EXIT ;  /* 0x000000000000094d */ /* 0x000fea0003800000 */
[----:B------:R-:W0:Y:S01]  /*0070*/  S2R R0, SR_TID.X ;  /* 0x0000000000007919 */ /* 0x000e220000002100 */
[----:B------:R-:W1:Y:S01]  /*0080*/  LDC.64 R2, c[0x0][0x380] ;  /* 0x0000e000ff027b82 */ /* 0x000e620000000a00 */
[----:B------:R-:W2:Y:S01]  /*0090*/  LDCU UR4, c[0x0][0x388] ;  /* 0x00007100ff0477ac */ /* 0x000ea20008000800 */
[----:B------:R-:W3:Y:S01]  /*00a0*/  S2R R18, SR_TID.Y ;  /* 0x0000000000127919 */ /* 0x000ee20000002200 */
[----:B------:R-:W4:Y:S01]  /*00b0*/  LDCU.64 UR8, c[0x0][0x358] ;  /* 0x00006b00ff0877ac */ /* 0x000f220008000a00 */
[----:B------:R-:W5:Y:S01]  /*00c0*/  LDCU.64 UR6, c[0x0][0x380] ;  /* 0x00007000ff0677ac */ /* 0x000f620008000a00 */
[--C-:B0-----:R-:W-:Y:S02]  /*00d0*/  IMAD R4, R9, 0x20, R0.reuse ;  /* 0x0000002009047824 */ /* 0x101fe400078e0200 */
[----:B------:R-:W-:Y:S02]  /*00e0*/  IMAD R6, R7, 0x20, R0 ;  /* 0x0000002007067824 */ /* 0x000fe400078e0200 */
[----:B---3--:R-:W-:Y:S01]  /*00f0*/  IMAD R9, R9, 0x20, R18 ;  /* 0x0000002009097824 */ /* 0x008fe200078e0212 */
[----:B------:R-:W-:Y:S01]  /*0100*/  LEA R5, P0, R8, R18, 0x5 ;  /* 0x0000001208057211 */ /* 0x000fe200078028ff */
[----:B--2---:R-:W-:Y:S01]  /*0110*/  IMAD R4, R4, UR4, RZ ;  /* 0x0000000404047c24 */ /* 0x004fe2000f8e02ff */
[--C-:B------:R-:W-:Y:S01]  /*0120*/  SHF.R.S32.HI R7, RZ, 0x1f, R6.reuse ;  /* 0x0000001fff077819 */ /* 0x100fe20000011406 */
[----:B------:R-:W-:-:S02]  /*0130*/  IMAD R9, R9, UR4, R6 ;  /* 0x0000000409097c24 */ /* 0x000fc4000f8e0206 */
[----:B------:R-:W-:Y:S01]  /*0140*/  IMAD.X R10, RZ, RZ, RZ, P0 ;  /* 0x000000ffff0a7224 */ /* 0x000fe200000e06ff */
[----:B------:R-:W-:Y:S01]  /*0150*/  IADD3 R8, P1, PT, R4, R5, RZ ;  /* 0x0000000504087210 */ /* 0x000fe20007f3e0ff */
[----:B-1----:R-:W-:Y:S01]  /*0160*/  IMAD.WIDE.U32 R2, R9, 0x4, R2 ;  /* 0x0000000409027825 */ /* 0x002fe200078e0002 */
[----:B------:R-:W-:Y:S02]  /*0170*/  ISETP.GT.U32.AND P0, PT, R18, 0xf, PT ;  /* 0x0000000f1200780c */ /* 0x000fe40003f04070 */
[----:B-----5:R-:W-:Y:S01]  /*0180*/  LEA R20, P2, R8, UR6, 0x2 ;  /* 0x0000000608147c11 */ /* 0x020fe2000f8410ff */
[----:B------:R-:W-:Y:S01]  /*0190*/  IMAD.WIDE.U32 R4, R5, UR4, R6 ;  /* 0x0000000405047c25 */ /* 0x000fe2000f8e0006 */
[----:B----4-:R-:W2:Y:S03]  /*01a0*/  LDG.E R13, desc[UR8][R2.64] ;  /* 0x00000008020d7981 */ /* 0x010ea6000c1e1900 */
[----:B------:R-:W-:-:S02]  /*01b0*/  IMAD R11, R10, UR4, RZ ;  /* 0x000000040a0b7c24 */ /* 0x000fc4000f8e02ff */
[----:B------:R-:W-:Y:S01]  /*01c0*/  IMAD.X R7, RZ, RZ, R10, P1 ;  /* 0x000000ffff077224 */ /* 0x000fe200008e060a */
[----:B------:R-:W-:Y:S01]  /*01d0*/  BAR.SYNC.DEFER_BLOCKING 0x0 ;  /* 0x0000000000007b1d */ /* 0x000fe20000010000 */
[----:B------:R-:W-:Y:S01]  /*01e0*/  IMAD.IADD R5, R5, 0x1, R11 ;  /* 0x0000000105057824 */ /* 0x000fe200078e020b */
[----:B------:R-:W-:Y:S02]  /*01f0*/  LEA R30, P1, R4, UR6, 0x2 ;  /* 0x00000006041e7c11 */ /* 0x000fe4000f8210ff */
[----:B------:R-:W-:Y:S02]  /*0200*/  LEA.HI.X R21, R8, UR7, R7, 0x2, P2 ;  /* 0x0000000708157c11 */ /* 0x000fe400090f1407 */
[----:B------:R-:W-:-:S05]  /*0210*/  LEA.HI.X R31, R4, UR7, R5, 0x2, P1 ;  /* 0x00000007041f7c11 */ /* 0x000fca00088f1405 */
[----:B------:R-:W3:Y:S04]  /*0220*/  @!P0 LDG.E R14, desc[UR8][R30.64] ;  /* 0x000000081e0e8981 */ /* 0x000ee8000c1e1900 */
[----:B------:R-:W4:Y:S01]  /*0230*/  @!P0 LDG.E R22, desc[UR8][R20.64] ;  /* 0x0000000814168981 */ /* 0x000f22000c1e1900 */
[----:B------:R-:W0:Y:S01]  /*0240*/  S2UR UR5, SR_CgaCtaId ;  /* 0x00000000000579c3 */ /* 0x000e220000008800 */
[----:B------:R-:W-:Y:S01]  /*0250*/  IMAD.SHL.U32 R4, R18, 0x20, RZ ;  /* 0x0000002012047824 */ /* 0x000fe200078e00ff */
[----:B------:R-:W-:-:S04]  /*0260*/  UMOV UR4, 0x400 ;  /* 0x0000040000047882 */ /* 0x000fc80000000000 */
[----:B------:R-:W-:Y:S01]  /*0270*/  LOP3.LUT R5, R4, 0x1e0, RZ, 0xc0, !PT ;  /* 0x000001e004057812 */ /* 0x000fe200078ec0ff */
[----:B------:R-:W-:-:S04]  /*0280*/  IMAD.SHL.U32 R4, R18, 0x4, RZ ;  /* 0x0000000412047824 */ /* 0x000fc800078e00ff */
[----:B------:R-:W-:Y:S01]  /*0290*/  IMAD.IADD R5, R5, 0x1, R0 ;  /* 0x0000000105057824 */ /* 0x000fe200078e0200 */
[----:B------:R-:W-:Y:S01]  /*02a0*/  LOP3.LUT R17, R4, 0x3c, RZ, 0xc0, !PT ;  /* 0x0000003c04117812 */ /* 0x000fe200078ec0ff */
[----:B0-----:R-:W-:Y:S02]  /*02b0*/  ULEA UR6, UR5, UR4, 0x18 ;  /* 0x0000000405067291 */ /* 0x001fe4000f8ec0ff */
[----:B------:R-:W-:-:S04]  /*02c0*/  UIADD3 UR4, UPT, UPT, UR4, 0x800, URZ ;  /* 0x0000080004047890 */ /* 0x000fc8000fffe0ff */
[----:B------:R-:W-:Y:S01]  /*02d0*/  ULEA UR4, UR5, UR4, 0x18 ;  /* 0x0000000405047291 */ /* 0x000fe2000f8ec0ff */
[----:B------:R-:W-:Y:S01]  /*02e0*/  LEA R27, R5, UR6, 0x2 ;  /* 0x00000006051b7c11 */ /* 0x000fe2000f8e10ff */
[C---:B------:R-:W-:Y:S01]  /*02f0*/  IMAD R17, R0.reuse, 0x40, R17 ;  /* 0x0000004000117824 */ /* 0x040fe200078e0211 */
[----:B------:R-:W-:-:S03]  /*0300*/  LEA R0, R0, UR6, 0x2 ;  /* 0x0000000600007c11 */ /* 0x000fc6000f8e10ff */
[C---:B------:R-:W-:Y:S02]  /*0310*/  LEA R16, R18.reuse, UR4, 0x6 ;  /* 0x0000000412107c11 */ /* 0x040fe4000f8e30ff */
[----:B------:R-:W-:Y:S01]  /*0320*/  LOP3.LUT R18, R18, 0x3f0, RZ, 0xc0, !PT ;  /* 0x000003f012127812 */ /* 0x000fe200078ec0ff */
[----:B---3--:R-:W-:Y:S04]  /*0330*/  @!P0 STS [R27], R14 ;  /* 0x0000000e1b008388 */ /* 0x008fe80000000800 */
[----:B----4-:R-:W-:Y:S01]  /*0340*/  @!P0 STS [R17+UR4], R22 ;  /* 0x0000001611008988 */ /* 0x010fe20008000804 */
[----:B------:R-:W-:Y:S06]  /*0350*/  BAR.SYNC.DEFER_BLOCKING 0x0 ;  /* 0x0000000000007b1d */ /* 0x000fec0000010000 */
[----:B------:R-:W-:Y:S04]  /*0360*/  LDS R15, [R0] ;  /* 0x00000000000f7984 */ /* 0x000fe80000000800 */
[----:B------:R-:W2:Y:S04]  /*0370*/  LDS.128 R8, [R16] ;  /* 0x0000000010087984 */ /* 0x000ea80000000c00 */
[----:B------:R-:W0:Y:S04]  /*0380*/  LDS R23, [R0+0x80] ;  /* 0x0000800000177984 */ /* 0x000e280000000800 */
[----:B------:R-:W1:Y:S04]  /*0390*/  LDS R25, [R0+0x100] ;  /* 0x0001000000197984 */ /* 0x000e680000000800 */
[----:B------:R-:W3:Y:S04]  /*03a0*/  LDS R12, [R0+0x180] ;  /* 0x00018000000c7984 */ /* 0x000ee80000000800 */
[----:B------:R-:W-:Y:S04]  /*03b0*/  LDS R19, [R0+0x200] ;  /* 0x0002000000137984 */ /* 0x000fe80000000800 */
[----:B------:R-:W4:Y:S04]  /*03c0*/  LDS.128 R4, [R16+0x10] ;  /* 0x0000100010047984 */ /* 0x000f280000000c00 */
[----:B------:R-:W-:Y:S04]  /*03d0*/  LDS R28, [R0+0x500] ;  /* 0x00050000001c7984 */ /* 0x000fe80000000800 */
[----:B------:R-:W-:Y:S04]  /*03e0*/  LDS R29, [R0+0x600] ;  /* 0x00060000001d7984 */ /* 0x000fe80000000800 */
[----:B------:R-:W-:Y:S04]  /*03f0*/  LDS R26, [R0+0x680] ;  /* 0x00068000001a7984 */ /* 0x000fe80000000800 */
[----:B------:R-:W-:Y:S01]  /*0400*/  LDS R22, [R0+0x780] ;  /* 0x0007800000167984 */ /* 0x000fe20000000800 */
[----:B--2---:R-:W-:-:S03]  /*0410*/  VIADDMNMX.U32 R24, R15, R8, R13, PT ;  /* 0x000000080f187246 */ /* 0x004fc6000380000d */
[----:B------:R-:W2:Y:S01]  /*0420*/  LDS R8, [R0+0x280] ;  /* 0x0002800000087984 */ /* 0x000ea20000000800 */
[----:B0-----:R-:W-:-:S03]  /*0430*/  VIADDMNMX.U32 R23, R23, R9, R24, PT ;  /* 0x0000000917177246 */ /* 0x001fc60003800018 */
[----:B------:R-:W0:Y:S01]  /*0440*/  LDS R9, [R0+0x300] ;  /* 0x0003000000097984 */ /* 0x000e220000000800 */
[----:B-1----:R-:W-:-:S03]  /*0450*/  VIADDMNMX.U32 R23, R25, R10, R23, PT ;  /* 0x0000000a19177246 */ /* 0x002fc60003800017 */
[----:B------:R-:W1:Y:S01]  /*0460*/  LDS R10, [R0+0x380] ;  /* 0x00038000000a7984 */ /* 0x000e620000000800 */
[----:B---3--:R-:W-:-:S03]  /*0470*/  VIADDMNMX.U32 R23, R12, R11, R23, PT ;  /* 0x0000000b0c177246 */ /* 0x008fc60003800017 */
[----:B------:R-:W-:Y:S04]  /*0480*/  LDS R11, [R0+0x400] ;  /* 0x00040000000b7984 */ /* 0x000fe80000000800 */
[----:B------:R-:W3:Y:S01]  /*0490*/  LDS.128 R12, [R16+0x20] ;  /* 0x00002000100c7984 */ /* 0x000ee20000000c00 */
[----:B----4-:R-:W-:-:S03]  /*04a0*/  VIADDMNMX.U32 R4, R19, R4, R23, PT ;  /* 0x0000000413047246 */ /* 0x010fc60003800017 */
[----:B------:R-:W4:Y:S04]  /*04b0*/  LDS R24, [R0+0x480] ;  /* 0x0004800000187984 */ /* 0x000f280000000800 */
[----:B------:R-:W-:Y:S01]  /*04c0*/  LDS R23, [R0+0x700] ;  /* 0x0007000000177984 */ /* 0x000fe20000000800 */
[----:B--2---:R-:W-:-:S04]  /*04d0*/  VIADDMNMX.U32 R4, R8, R5, R4, PT ;  /* 0x0000000508047246 */ /* 0x004fc80003800004 */
[----:B0-----:R-:W-:-:S04]  /*04e0*/  VIADDMNMX.U32 R4, R9, R6, R4, PT ;  /* 0x0000000609047246 */ /* 0x001fc80003800004 */
[----:B-1----:R-:W-:-:S04]  /*04f0*/  VIADDMNMX.U32 R4, R10, R7, R4, PT ;  /* 0x000000070a047246 */ /* 0x002fc80003800004 */
[----:B---3--:R-:W-:Y:S02]  /*0500*/  VIADDMNMX.U32 R19, R11, R12, R4, PT ;  /* 0x0000000c0b137246 */ /* 0x008fe40003800004 */
[----:B------:R-:W0:Y:S04]  /*0510*/  LDS R12, [R0+0x580] ;  /* 0x00058000000c7984 */ /* 0x000e280000000800 */
[----:B------:R-:W1:Y:S01]  /*0520*/  LDS.128 R8, [R16+0x30] ;  /* 0x0000300010087984 */ /* 0x000e620000000c00 */
[----:B------:R-:W-:Y:S01]  /*0530*/  BAR.SYNC.DEFER_BLOCKING 0x0 ;  /* 0x0000000000007b1d */ /* 0x000fe20000010000 */
[----:B------:R-:W-:-:S13]  /*0540*/  ISETP.NE.AND P0, PT, R18, 0x10, PT ;  /* 0x000000101200780c */ /* 0x000fda0003f05270 */
[----:B------:R-:W2:Y:S04]  /*0550*/  @!P0 LDG.E R30, desc[UR8][R30.64] ;  /* 0x000000081e1e8981 */ /* 0x000ea8000c1e1900 */
[----:B------:R-:W3:Y:S01]  /*0560*/  @!P0 LDG.E R20, desc[UR8][R20.64] ;  /* 0x0000000814148981 */ /* 0x000ee2000c1e1900 */
[----:B----4-:R-:W-:-:S04]  /*0570*/  VIADDMNMX.U32 R13, R24, R13, R19, PT ;  /* 0x0000000d180d7246 */ /* 0x010fc80003800013 */
[----:B------:R-:W-:-:S04]  /*0580*/  VIADDMNMX.U32 R13, R28, R14, R13, PT ;  /* 0x0000000e1c0d7246 */ /* 0x000fc8000380000d */
[----:B0-----:R-:W-:-:S04]  /*0590*/  VIADDMNMX.U32 R12, R12, R15, R13, PT ;  /* 0x0000000f0c0c7246 */ /* 0x001fc8000380000d */
[----:B-1----:R-:W-:-:S04]  /*05a0*/  VIADDMNMX.U32 R8, R29, R8, R12, PT ;  /* 0x000000081d087246 */ /* 0x002fc8000380000c */
[----:B------:R-:W-:-:S04]  /*05b0*/  VIADDMNMX.U32 R8, R26, R9, R8, PT ;  /* 0x000000091a087246 */ /* 0x000fc80003800008 */
[----:B------:R-:W-:-:S04]  /*05c0*/  VIADDMNMX.U32 R8, R23, R10, R8, PT ;  /* 0x0000000a17087246 */ /* 0x000fc80003800008 */
[----:B------:R-:W-:Y:S01]  /*05d0*/  VIADDMNMX.U32 R8, R22, R11, R8, PT ;  /* 0x0000000b16087246 */ /* 0x000fe20003800008 */
[----:B--2---:R-:W-:Y:S04]  /*05e0*/  @!P0 STS [R27], R30 ;  /* 0x0000001e1b008388 */ /* 0x004fe80000000800 */
[----:B---3--:R-:W-:Y:S01]  /*05f0*/  @!P0 STS [R17+UR4], R20 ;  /* 0x0000001411008988 */ /* 0x008fe20008000804 */
[----:B------:R-:W-:Y:S06]  /*0600*/  BAR.SYNC.DEFER_BLOCKING 0x0 ;  /* 0x0000000000007b1d */ /* 0x000fec0000010000 */
[----:B------:R-:W-:Y:S04]  /*0610*/  LDS R25, [R0] ;  /* 0x0000000000197984 */ /* 0x000fe80000000800 */
[----:B------:R-:W0:Y:S04]  /*0620*/  LDS.128 R4, [R16] ;  /* 0x0000000010047984 */ /* 0x000e280000000c00 */
[----:B------:R-:W1:Y:S04]  /*0630*/  LDS R18, [R0+0x80] ;  /* 0x0000800000127984 */ /* 0x000e680000000800 */
[----:B------:R-:W2:Y:S04]  /*0640*/  LDS R19, [R0+0x100] ;  /* 0x0001000000137984 */ /* 0x000ea80000000800 */
[----:B------:R-:W3:Y:S04]  /*0650*/  LDS R24, [R0+0x180] ;  /* 0x0001800000187984 */ /* 0x000ee80000000800 */
[----:B------:R-:W-:Y:S04]  /*0660*/  LDS R17, [R0+0x200] ;  /* 0x0002000000117984 */ /* 0x000fe80000000800 */
[----:B------:R-:W4:Y:S04]  /*0670*/  LDS.128 R12, [R16+0x10] ;  /* 0x00001000100c7984 */ /* 0x000f280000000c00 */
[----:B------:R-:W5:Y:S04]  /*0680*/  LDS R20, [R0+0x280] ;  /* 0x0002800000147984 */ /* 0x000f680000000800 */
[----:B------:R-:W5:Y:S04]  /*0690*/  LDS R21, [R0+0x300] ;  /* 0x0003000000157984 */ /* 0x000f680000000800 */
[----:B------:R-:W5:Y:S04]  /*06a0*/  LDS R22, [R0+0x380] ;  /* 0x0003800000167984 */ /* 0x000f680000000800 */
[----:B------:R-:W-:Y:S01]  /*06b0*/  LDS R23, [R0+0x400] ;  /* 0x0004000000177984 */ /* 0x000fe20000000800 */
[----:B0-----:R-:W-:-:S03]  /*06c0*/  VIADDMNMX.U32 R4, R25, R4, R8, PT ;  /* 0x0000000419047246 */ /* 0x001fc60003800008 */
[----:B------:R-:W-:Y:S04]  /*06d0*/  LDS R26, [R0+0x480] ;  /* 0x00048000001a7984 */ /* 0x000fe80000000800 */
[----:B------:R-:W0:Y:S01]  /*06e0*/  LDS.128 R8, [R16+0x20] ;  /* 0x0000200010087984 */ /* 0x000e220000000c00 */
[----:B-1----:R-:W-:-:S03]  /*06f0*/  VIADDMNMX.U32 R4, R18, R5, R4, PT ;  /* 0x0000000512047246 */ /* 0x002fc60003800004 */
[----:B------:R-:W1:Y:S01]  /*0700*/  LDS R25, [R0+0x500] ;  /* 0x0005000000197984 */ /* 0x000e620000000800 */
[----:B--2---:R-:W-:-:S03]  /*0710*/  VIADDMNMX.U32 R4, R19, R6, R4, PT ;  /* 0x0000000613047246 */ /* 0x004fc60003800004 */
[----:B------:R-:W2:Y:S01]  /*0720*/  LDS R18, [R0+0x580] ;  /* 0x0005800000127984 */ /* 0x000ea20000000800 */
[----:B---3--:R-:W-:-:S03]  /*0730*/  VIADDMNMX.U32 R27, R24, R7, R4, PT ;  /* 0x00000007181b7246 */ /* 0x008fc60003800004 */
[----:B------:R-:W-:Y:S04]  /*0740*/  LDS R19, [R0+0x600] ;  /* 0x0006000000137984 */ /* 0x000fe80000000800 */
[----:B------:R-:W3:Y:S01]  /*0750*/  LDS.128 R4, [R16+0x30] ;  /* 0x0000300010047984 */ /* 0x000ee20000000c00 */
[----:B----4-:R-:W-:-:S03]  /*0760*/  VIADDMNMX.U32 R12, R17, R12, R27, PT ;  /* 0x0000000c110c7246 */ /* 0x010fc6000380001b */
[----:B------:R-:W4:Y:S01]  /*0770*/  LDS R24, [R0+0x680] ;  /* 0x0006800000187984 */ /* 0x000f220000000800 */
[----:B-----5:R-:W-:-:S03]  /*0780*/  VIADDMNMX.U32 R13, R20, R13, R12, PT ;  /* 0x0000000d140d7246 */ /* 0x020fc6000380000c */
[----:B------:R-:W5:Y:S04]  /*0790*/  LDS R17, [R0+0x700] ;  /* 0x0007000000117984 */ /* 0x000f680000000800 */
[----:B------:R-:W5:Y:S01]  /*07a0*/  LDS R12, [R0+0x780] ;  /* 0x00078000000c7984 */ /* 0x000f620000000800 */
[----:B------:R-:W-:-:S04]  /*07b0*/  VIADDMNMX.U32 R13, R21, R14, R13, PT ;  /* 0x0000000e150d7246 */ /* 0x000fc8000380000d */
[----:B------:R-:W-:-:S04]  /*07c0*/  VIADDMNMX.U32 R13, R22, R15, R13, PT ;  /* 0x0000000f160d7246 */ /* 0x000fc8000380000d */
[----:B0-----:R-:W-:-:S04]  /*07d0*/  VIADDMNMX.U32 R8, R23, R8, R13, PT ;  /* 0x0000000817087246 */ /* 0x001fc8000380000d */
[----:B------:R-:W-:-:S04]  /*07e0*/  VIADDMNMX.U32 R8, R26, R9, R8, PT ;  /* 0x000000091a087246 */ /* 0x000fc80003800008 */
[----:B-1----:R-:W-:-:S04]  /*07f0*/  VIADDMNMX.U32 R8, R25, R10, R8, PT ;  /* 0x0000000a19087246 */ /* 0x002fc80003800008 */
[----:B--2---:R-:W-:-:S04]  /*0800*/  VIADDMNMX.U32 R8, R18, R11, R8, PT ;  /* 0x0000000b12087246 */ /* 0x004fc80003800008 */
[----:B---3--:R-:W-:-:S04]  /*0810*/  VIADDMNMX.U32 R4, R19, R4, R8, PT ;  /* 0x0000000413047246 */ /* 0x008fc80003800008 */
[----:B----4-:R-:W-:-:S04]  /*0820*/  VIADDMNMX.U32 R4, R24, R5, R4, PT ;  /* 0x0000000518047246 */ /* 0x010fc80003800004 */
[----:B-----5:R-:W-:-:S04]  /*0830*/  VIADDMNMX.U32 R4, R17, R6, R4, PT ;  /* 0x0000000611047246 */ /* 0x020fc80003800004 */
[----:B------:R-:W-:Y:S01]  /*0840*/  VIADDMNMX.U32 R7, R12, R7, R4, PT ;  /* 0x000000070c077246 */ /* 0x000fe20003800004 */
[----:B------:R-:W-:Y:S06]  /*0850*/  BAR.SYNC.DEFER_BLOCKING 0x0 ;  /* 0x0000000000007b1d */ /* 0x000fec0000010000 */
[----:B------:R-:W-:Y:S01]  /*0860*/  STG.E desc[UR8][R2.64], R7 ;  /* 0x0000000702007986 */ /* 0x000fe2000c101908 */
[----:B------:R-:W-:Y:S05]  /*0870*/  EXIT ;  /* 0x000000000000794d */ /* 0x000fea0003800000 */
.L_x_0:
[----:B------:R-:W-:-:S00]  /*0880*/  BRA `(.L_x_0) ;  /* 0xfffffffc00fc7947 */ /* 0x000fc0000383ffff */
[----:B------:R-:W-:-:S00]  /*0890*/  NOP ;  /* 0x0000000000007918 */ /* 0x000fc00000000000 */
        /* <DEDUP_REMOVED lines=14> */
.L_x_10:


//--------------------- .text._Z25CalculateLeadRowAndColumnPjjj --------------------------
	.section	.text._Z25CalculateLeadRowAndColumnPjjj,"ax",@progbits
	.align	128
        .global         _Z25CalculateLeadRowAndColumnPjjj
        .type           _Z25CalculateLeadRowAndColumnPjjj,@function
        .size           _Z25CalculateLeadRowAndColumnPjjj,(.L_x_11 - _Z25CalculateLeadRowAndColumnPjjj)
        .other          _Z25CalculateLeadRowAndColumnPjjj,@"STO_CUDA_ENTRY STV_DEFAULT"
_Z25CalculateLeadRowAndColumnPjjj:
.text._Z25CalculateLeadRowAndColumnPjjj:
[----:B------:R-:W-:Y:S01]  /*0000*/  LDC R1, c[0x0][0x37c] ;  /* 0x0000df00ff017b82 */ /* 0x000fe20000000800 */
[----:B------:R-:W0:Y:S07]  /*0010*/  S2R R0, SR_TID.Y ;  /* 0x0000000000007919 */ /* 0x000e2e0000002200 */
[----:B------:R-:W1:Y:S01]  /*0020*/  LDC R8, c[0x0][0x38c] ;  /* 0x0000e300ff087b82 */ /* 0x000e620000000800 */
[----:B------:R-:W2:Y:S01]  /*0030*/  S2R R4, SR_TID.X ;  /* 0x0000000000047919 */ /* 0x000ea20000002100 */
[----:B------:R-:W1:Y:S01]  /*0040*/  S2R R7, SR_CTAID.X ;  /* 0x0000000000077919 */ /* 0x000e620000002500 */
[----:B0-----:R-:W-:-:S04]  /*0050*/  IMAD.SHL.U32 R9, R0, 0x20, RZ ;  /* 0x0000002000097824 */ /* 0x001fc800078e00ff */
[----:B--2---:R-:W-:Y:S01]  /*0060*/  IMAD.IADD R5, R9, 0x1, R4 ;  /* 0x0000000109057824 */ /* 0x004fe200078e0204 */
[----:B-1----:R-:W-:-:S04]  /*0070*/  ISETP.NE.AND P0, PT, R7, R8, PT ;  /* 0x000000080700720c */ /* 0x002fc80003f05270 */
[----:B------:R-:W-:-:S13]  /*0080*/  ISETP.GT.U32.OR P0, PT, R5, 0x400, !P0 ;  /* 0x000004000500780c */ /* 0x000fda0004704470 */
[----:B------:R-:W-:Y:S05]  /*0090*/  @P0 EXIT ;  /* 0x000000000000094d */ /* 0x000fea0003800000 */
[----:B------:R-:W0:Y:S01]  /*00a0*/  S2R R6, SR_CTAID.Y ;  /* 0x0000000000067919 */ /* 0x000e220000002600 */
[----:B------:R-:W1:Y:S01]  /*00b0*/  LDC.64 R2, c[0x0][0x380] ;  /* 0x0000e000ff027b82 */ /* 0x000e620000000a00 */
[----:B------:R-:W2:Y:S01]  /*00c0*/  LDCU UR7, c[0x0][0x388] ;  /* 0x00007100ff0777ac */ /* 0x000ea20008000800 */
[----:B------:R-:W3:Y:S01]  /*00d0*/  LDCU.64 UR8, c[0x0][0x358] ;  /* 0x00006b00ff0877ac */ /* 0x000ee20008000a00 */
[----:B0-----:R-:W-:-:S04]  /*00e0*/  ISETP.NE.AND P0, PT, R6, RZ, PT ;  /* 0x000000ff0600720c */ /* 0x001fc80003f05270 */
[CC--:B------:R-:W-:Y:S02]  /*00f0*/  SEL R11, R7.reuse, R8.reuse, P0 ;  /* 0x00000008070b7207 */ /* 0x0c0fe40000000000 */
[----:B------:R-:W-:-:S03]  /*0100*/  SEL R7, R7, R8, !P0 ;  /* 0x0000000807077207 */ /* 0x000fc60004000000 */
[----:B------:R-:W-:Y:S02]  /*0110*/  IMAD R11, R11, 0x20, R0 ;  /* 0x000000200b0b7824 */ /* 0x000fe400078e0200 */
[----:B------:R-:W-:-:S04]  /*0120*/  IMAD R6, R7, 0x20, R4 ;  /* 0x0000002007067824 */ /* 0x000fc800078e0204 */
[----:B--2---:R-:W-:-:S04]  /*0130*/  IMAD R11, R11, UR7, R6 ;  /* 0x000000070b0b7c24 */ /* 0x004fc8000f8e0206 */
[----:B-1----:R-:W-:-:S05]  /*0140*/  IMAD.WIDE.U32 R2, R11, 0x4, R2 ;  /* 0x000000040b027825 */ /* 0x002fca00078e0002 */
[----:B---3--:R-:W2:Y:S01]  /*0150*/  LDG.E R6, desc[UR8][R2.64] ;  /* 0x0000000802067981 */ /* 0x008ea2000c1e1900 */
[----:B------:R-:W0:Y:S01]  /*0160*/  S2UR UR6, SR_CgaCtaId ;  /* 0x00000000000679c3 */ /* 0x000e220000008800 */
[----:B------:R-:W-:Y:S01]  /*0170*/  UMOV UR4, 0x400 ;  /* 0x0000040000047882 */ /* 0x000fe20000000000 */
[----:B------:R-:W-:Y:S01]  /*0180*/  IMAD.SHL.U32 R7, R8, 0x20, RZ ;  /* 0x0000002008077824 */ /* 0x000fe200078e00ff */
[----:B------:R-:W-:-:S04]  /*0190*/  UIADD3 UR5, UPT, UPT, UR4, 0x800, URZ ;  /* 0x0000080004057890 */ /* 0x000fc8000fffe0ff */
[----:B0-----:R-:W-:-:S06]  /*01a0*/  ULEA UR5, UR6, UR5, 0x18 ;  /* 0x0000000506057291 */ /* 0x001fcc000f8ec0ff */
[----:B------:R-:W-:-:S05]  /*01b0*/  LEA R5, R5, UR5, 0x2 ;  /* 0x0000000505057c11 */ /* 0x000fca000f8e10ff */
[----:B--2---:R0:W-:Y:S01]  /*01c0*/  STS [R5], R6 ;  /* 0x0000000605007388 */ /* 0x0041e20000000800 */
[----:B------:R-:W-:Y:S06]  /*01d0*/  BAR.SYNC.DEFER_BLOCKING 0x0 ;  /* 0x0000000000007b1d */ /* 0x000fec0000010000 */
[----:B------:R-:W-:Y:S05]  /*01e0*/  @!P0 BRA `(.L_x_1) ;  /* 0x0000000c00f48947 */ /* 0x000fea0003800000 */
[----:B------:R-:W1:Y:S01]  /*01f0*/  LDCU.64 UR10, c[0x0][0x380] ;  /* 0x00007000ff0a77ac */ /* 0x000e620008000a00 */
[C---:B------:R-:W-:Y:S02]  /*0200*/  IADD3 R10, P1, PT, R7.reuse, R4, RZ ;  /* 0x00000004070a7210 */ /* 0x040fe40007f3e0ff */
[----:B------:R-:W-:-:S03]  /*0210*/  IADD3 R7, P0, PT, R7, R0, RZ ;  /* 0x0000000007077210 */ /* 0x000fc60007f1e0ff */
[----:B------:R-:W-:Y:S02]  /*0220*/  IMAD.X R11, RZ, RZ, RZ, P1 ;  /* 0x000000ffff0b7224 */ /* 0x000fe400008e06ff */
[----:B0-----:R-:W-:Y:S01]  /*0230*/  IMAD.X R6, RZ, RZ, RZ, P0 ;  /* 0x000000ffff067224 */ /* 0x001fe200000e06ff */
[----:B------:R-:W-:Y:S01]  /*0240*/  ISETP.GE.U32.AND P0, PT, R0, 0x10, PT ;  /* 0x000000100000780c */ /* 0x000fe20003f06070 */
[----:B------:R-:W-:-:S04]  /*0250*/  IMAD.WIDE.U32 R10, R7, UR7, R10 ;  /* 0x00000007070a7c25 */ /* 0x000fc8000f8e000a */
[----:B------:R-:W-:-:S04]  /*0260*/  IMAD R13, R6, UR7, RZ ;  /* 0x00000007060d7c24 */ /* 0x000fc8000f8e02ff */
[----:B------:R-:W-:Y:S01]  /*0270*/  IMAD.IADD R7, R11, 0x1, R13 ;  /* 0x000000010b077824 */ /* 0x000fe200078e020d */
[----:B-1----:R-:W-:-:S04]  /*0280*/  LEA R6, P1, R10, UR10, 0x2 ;  /* 0x0000000a0a067c11 */ /* 0x002fc8000f8210ff */
[----:B------:R-:W-:-:S05]  /*0290*/  LEA.HI.X R7, R10, UR11, R7, 0x2, P1 ;  /* 0x0000000b0a077c11 */ /* 0x000fca00088f1407 */
[----:B------:R-:W2:Y:S01]  /*02a0*/  @!P0 LDG.E R11, desc[UR8][R6.64] ;  /* 0x00000008060b8981 */ /* 0x000ea2000c1e1900 */
[----:B------:R-:W-:Y:S01]  /*02b0*/  LOP3.LUT R9, R9, 0x1e0, RZ, 0xc0, !PT ;  /* 0x000001e009097812 */ /* 0x000fe200078ec0ff */
[----:B------:R-:W-:Y:S01]  /*02c0*/  ULEA UR4, UR6, UR4, 0x18 ;  /* 0x0000000406047291 */ /* 0x000fe2000f8ec0ff */
[----:B------:R-:W-:Y:S03]  /*02d0*/  BSSY.RECONVERGENT B0, `(.L_x_2) ;  /* 0x000007c000007945 */ /* 0x000fe60003800200 */
[----:B------:R-:W-:Y:S01]  /*02e0*/  IMAD.IADD R8, R9, 0x1, R4 ;  /* 0x0000000109087824 */ /* 0x000fe200078e0204 */
[----:B------:R-:W-:Y:S02]  /*02f0*/  LEA R9, R0, UR5, 0x7 ;  /* 0x0000000500097c11 */ /* 0x000fe4000f8e38ff */
[----:B------:R-:W-:Y:S02]  /*0300*/  LEA R4, R4, UR4, 0x2 ;  /* 0x0000000404047c11 */ /* 0x000fe4000f8e10ff */
[----:B------:R-:W-:-:S02]  /*0310*/  LEA R8, R8, UR4, 0x2 ;  /* 0x0000000408087c11 */ /* 0x000fc4000f8e10ff */
[----:B------:R-:W-:-:S04]  /*0320*/  LOP3.LUT R0, R0, 0x3f0, RZ, 0xc0, !PT ;  /* 0x000003f000007812 */ /* 0x000fc800078ec0ff */
[----:B------:R-:W-:Y:S01]  /*0330*/  ISETP.NE.AND P1, PT, R0, 0x10, PT ;  /* 0x000000100000780c */ /* 0x000fe20003f25270 */
[----:B--2---:R-:W-:Y:S01]  /*0340*/  @!P0 STS [R8], R11 ;  /* 0x0000000b08008388 */ /* 0x004fe20000000800 */
[----:B------:R-:W-:Y:S06]  /*0350*/  BAR.SYNC.DEFER_BLOCKING 0x0 ;  /* 0x0000000000007b1d */ /* 0x000fec0000010000 */
[----:B------:R-:W-:Y:S04]  /*0360*/  LDS R10, [R9] ;  /* 0x00000000090a7984 */ /* 0x000fe80000000800 */
[----:B------:R-:W0:Y:S04]  /*0370*/  LDS R13, [R4] ;  /* 0x00000000040d7984 */ /* 0x000e280000000800 */
[----:B------:R-:W1:Y:S01]  /*0380*/  LDS R15, [R5] ;  /* 0x00000000050f7984 */ /* 0x000e620000000800 */
[----:B0-----:R-:W-:-:S05]  /*0390*/  IMAD.IADD R10, R10, 0x1, R13 ;  /* 0x000000010a0a7824 */ /* 0x001fca00078e020d */
[----:B-1----:R-:W-:-:S13]  /*03a0*/  ISETP.GE.U32.AND P0, PT, R10, R15, PT ;  /* 0x0000000f0a00720c */ /* 0x002fda0003f06070 */
[----:B------:R-:W-:Y:S01]  /*03b0*/  @!P0 STS [R5], R10 ;  /* 0x0000000a05008388 */ /* 0x000fe20000000800 */
[----:B------:R-:W-:Y:S06]  /*03c0*/  BAR.SYNC.DEFER_BLOCKING 0x0 ;  /* 0x0000000000007b1d */ /* 0x000fec0000010000 */
[----:B------:R-:W-:Y:S04]  /*03d0*/  LDS R12, [R9+0x4] ;  /* 0x00000400090c7984 */ /* 0x000fe80000000800 */
[----:B------:R-:W0:Y:S04]  /*03e0*/  LDS R13, [R4+0x80] ;  /* 0x00008000040d7984 */ /* 0x000e280000000800 */
        /* <DEDUP_REMOVED lines=101> */
[----:B------:R0:W-:Y:S01]  /*0a40*/  @!P0 STS [R5], R10 ;  /* 0x0000000a05008388 */ /* 0x0001e20000000800 */
[----:B------:R-:W-:Y:S06]  /*0a50*/  BAR.SYNC.DEFER_BLOCKING 0x0 ;  /* 0x0000000000007b1d */ /* 0x000fec0000010000 */
[----:B------:R-:W-:Y:S05]  /*0a60*/  @P1 BRA `(.L_x_3) ;  /* 0x0000000000081947 */ /* 0x000fea0003800000 */
[----:B------:R-:W2:Y:S04]  /*0a70*/  LDG.E R7, desc[UR8][R6.64] ;  /* 0x0000000806077981 */ /* 0x000ea8000c1e1900 */
[----:B--2---:R1:W-:Y:S02]  /*0a80*/  STS [R8], R7 ;  /* 0x0000000708007388 */ /* 0x0043e40000000800 */
.L_x_3:
[----:B------:R-:W-:Y:S05]  /*0a90*/  BSYNC.RECONVERGENT B0 ;  /* 0x0000000000007941 */ /* 0x000fea0003800200 */
.L_x_2:
[----:B------:R-:W-:Y:S06]  /*0aa0*/  BAR.SYNC.DEFER_BLOCKING 0x0 ;  /* 0x0000000000007b1d */ /* 0x000fec0000010000 */
[----:B------:R-:W-:Y:S04]  /*0ab0*/  LDS R0, [R9+0x40] ;  /* 0x0000400009007984 */ /* 0x000fe80000000800 */
[----:B-1----:R-:W1:Y:S04]  /*0ac0*/  LDS R7, [R4] ;  /* 0x0000000004077984 */ /* 0x002e680000000800 */
[----:B------:R-:W2:Y:S01]  /*0ad0*/  LDS R11, [R5] ;  /* 0x00000000050b7984 */ /* 0x000ea20000000800 */
[----:B-1----:R-:W-:-:S05]  /*0ae0*/  IMAD.IADD R0, R0, 0x1, R7 ;  /* 0x0000000100007824 */ /* 0x002fca00078e0207 */
[----:B--2---:R-:W-:-:S13]  /*0af0*/  ISETP.GE.U32.AND P0, PT, R0, R11, PT ;  /* 0x0000000b0000720c */ /* 0x004fda0003f06070 */
[----:B------:R-:W-:Y:S01]  /*0b00*/  @!P0 STS [R5], R0 ;  /* 0x0000000005008388 */ /* 0x000fe20000000800 */
[----:B------:R-:W-:Y:S06]  /*0b10*/  BAR.SYNC.DEFER_BLOCKING 0x0 ;  /* 0x0000000000007b1d */ /* 0x000fec0000010000 */
[----:B------:R-:W-:Y:S04]  /*0b20*/  LDS R6, [R9+0x44] ;  /* 0x0000440009067984 */ /* 0x000fe80000000800 */
[----:B------:R-:W1:Y:S04]  /*0b30*/  LDS R7, [R4+0x80] ;  /* 0x0000800004077984 */ /* 0x000e680000000800 */
        /* <DEDUP_REMOVED lines=101> */
[----:B------:R1:W-:Y:S01]  /*1190*/  @!P0 STS [R5], R0 ;  /* 0x0000000005008388 */ /* 0x0003e20000000800 */
[----:B------:R-:W-:Y:S06]  /*11a0*/  BAR.SYNC.DEFER_BLOCKING 0x0 ;  /* 0x0000000000007b1d */ /* 0x000fec0000010000 */
[----:B------:R-:W-:Y:S05]  /*11b0*/  BRA `(.L_x_4) ;  /* 0x0000000c00f07947 */ /* 0x000fea0003800000 */
.L_x_1:
[----:B------:R-:W0:Y:S01]  /*11c0*/  LDCU.64 UR10, c[0x0][0x380] ;  /* 0x00007000ff0a77ac */ /* 0x000e220008000a00 */
[C---:B------:R-:W-:Y:S02]  /*11d0*/  IADD3 R8, P1, PT, R7.reuse, R0, RZ ;  /* 0x0000000007087210 */ /* 0x040fe40007f3e0ff */
[----:B------:R-:W-:-:S03]  /*11e0*/  IADD3 R11, P0, PT, R7, R4, RZ ;  /* 0x00000004070b7210 */ /* 0x000fc60007f1e0ff */
[----:B------:R-:W-:Y:S02]  /*11f0*/  IMAD.X R9, RZ, RZ, RZ, P1 ;  /* 0x000000ffff097224 */ /* 0x000fe400008e06ff */
[----:B------:R-:W-:Y:S01]  /*1200*/  IMAD.X R7, RZ, RZ, RZ, P0 ;  /* 0x000000ffff077224 */ /* 0x000fe200000e06ff */
[----:B------:R-:W-:Y:S01]  /*1210*/  ISETP.GT.U32.AND P0, PT, R0, 0xf, PT ;  /* 0x0000000f0000780c */ /* 0x000fe20003f04070 */
[----:B------:R-:W-:-:S04]  /*1220*/  IMAD.WIDE.U32 R8, R11, UR7, R8 ;  /* 0x000000070b087c25 */ /* 0x000fc8000f8e0008 */
[----:B------:R-:W-:-:S04]  /*1230*/  IMAD R7, R7, UR7, RZ ;  /* 0x0000000707077c24 */ /* 0x000fc8000f8e02ff */
[----:B------:R-:W-:Y:S01]  /*1240*/  IMAD.IADD R7, R9, 0x1, R7 ;  /* 0x0000000109077824 */ /* 0x000fe200078e0207 */
[----:B0-----:R-:W-:-:S04]  /*1250*/  LEA R6, P1, R8, UR10, 0x2 ;  /* 0x0000000a08067c11 */ /* 0x001fc8000f8210ff */
[----:B------:R-:W-:-:S05]  /*1260*/  LEA.HI.X R7, R8, UR11, R7, 0x2, P1 ;  /* 0x0000000b08077c11 */ /* 0x000fca00088f1407 */
[----:B------:R-:W2:Y:S01]  /*1270*/  @!P0 LDG.E R11, desc[UR8][R6.64] ;  /* 0x00000008060b8981 */ /* 0x000ea2000c1e1900 */
[----:B------:R-:W-:Y:S01]  /*1280*/  IMAD.SHL.U32 R8, R0, 0x4, RZ ;  /* 0x0000000400087824 */ /* 0x000fe200078e00ff */
[----:B------:R-:W-:Y:S01]  /*1290*/  ULEA UR4, UR6, UR4, 0x18 ;  /* 0x0000000406047291 */ /* 0x000fe2000f8ec0ff */
[----:B------:R-:W-:Y:S03]  /*12a0*/  BSSY.RECONVERGENT B0, `(.L_x_5) ;  /* 0x000007c000007945 */ /* 0x000fe60003800200 */
[----:B------:R-:W-:-:S05]  /*12b0*/  LOP3.LUT R9, R8, 0x3c, RZ, 0xc0, !PT ;  /* 0x0000003c08097812 */ /* 0x000fca00078ec0ff */
[C---:B------:R-:W-:Y:S01]  /*12c0*/  IMAD R8, R4.reuse, 0x40, R9 ;  /* 0x0000004004087824 */ /* 0x040fe200078e0209 */
[----:B------:R-:W-:Y:S02]  /*12d0*/  LEA R4, R4, UR5, 0x2 ;  /* 0x0000000504047c11 */ /* 0x000fe4000f8e10ff */
[C---:B------:R-:W-:Y:S02]  /*12e0*/  LEA R9, R0.reuse, UR4, 0x6 ;  /* 0x0000000400097c11 */ /* 0x040fe4000f8e30ff */
[----:B------:R-:W-:-:S04]  /*12f0*/  LOP3.LUT R0, R0, 0x3f0, RZ, 0xc0, !PT ;  /* 0x000003f000007812 */ /* 0x000fc800078ec0ff */
[----:B------:R-:W-:Y:S01]  /*1300*/  ISETP.NE.AND P1, PT, R0, 0x10, PT ;  /* 0x000000100000780c */ /* 0x000fe20003f25270 */
[----:B--2---:R-:W-:Y:S01]  /*1310*/  @!P0 STS [R8+UR4], R11 ;  /* 0x0000000b08008988 */ /* 0x004fe20008000804 */
        /* <DEDUP_REMOVED lines=115> */
[----:B--2---:R1:W-:Y:S02]  /*1a50*/  STS [R8+UR4], R7 ;  /* 0x0000000708007988 */ /* 0x0043e40008000804 */
.L_x_6:
[----:B------:R-:W-:Y:S05]  /*1a60*/  BSYNC.RECONVERGENT B0 ;  /* 0x0000000000007941 */ /* 0x000fea0003800200 */
.L_x_5:
        /* <DEDUP_REMOVED lines=113> */
.L_x_4:
[----:B012---:R-:W0:Y:S04]  /*2180*/  LDS R5, [R5] ;  /* 0x0000000005057984 */ /* 0x007e280000000800 */
[----:B0-----:R-:W-:Y:S01]  /*2190*/  STG.E desc[UR8][R2.64], R5 ;  /* 0x0000000502007986 */ /* 0x001fe2000c101908 */
[----:B------:R-:W-:Y:S05]  /*21a0*/  EXIT ;  /* 0x000000000000794d */ /* 0x000fea0003800000 */
.L_x_7:
        /* <DEDUP_REMOVED lines=13> */
.L_x_11:


//--------------------- .text._Z18CalculateLeadBlockPjjj --------------------------
	.section	.text._Z18CalculateLeadBlockPjjj,"ax",@progbits
	.align	128
        .global         _Z18CalculateLeadBlockPjjj
        .type           _Z18CalculateLeadBlockPjjj,@function
        .size           _Z18CalculateLeadBlockPjjj,(.L_x_12 - _Z18CalculateLeadBlockPjjj)
        .other          _Z18CalculateLeadBlockPjjj,@"STO_CUDA_ENTRY STV_DEFAULT"
_Z18CalculateLeadBlockPjjj:
.text._Z18CalculateLeadBlockPjjj:
[----:B------:R-:W-:Y:S01]  /*0000*/  LDC R1, c[0x0][0x37c] ;  /* 0x0000df00ff017b82 */ /* 0x000fe20000000800 */
[----:B------:R-:W0:Y:S01]  /*0010*/  S2R R4, SR_TID.Y ;  /* 0x0000000000047919 */ /* 0x000e220000002200 */
[----:B------:R-:W1:Y:S01]  /*0020*/  LDCU.64 UR8, c[0x0][0x388] ;  /* 0x00007100ff0877ac */ /* 0x000e620008000a00 */
[----:B------:R-:W2:Y:S01]  /*0030*/  S2R R9, SR_TID.X ;  /* 0x0000000000097919 */ /* 0x000ea20000002100 */
[----:B-1----:R-:W-:-:S06]  /*0040*/  USHF.L.U32 UR4, UR9, 0x5, URZ ;  /* 0x0000000509047899 */ /* 0x002fcc00080006ff */
[----:B0-----:R-:W-:Y:S02]  /*0050*/  VIADD R0, R4, UR4 ;  /* 0x0000000404007c36 */ /* 0x001fe40008000000 */
[----:B--2---:R-:W-:-:S05]  /*0060*/  VIADD R5, R9, UR4 ;  /* 0x0000000409057c36 */ /* 0x004fca0008000000 */
[----:B------:R-:W-:-:S04]  /*0070*/  VIMNMX.U32 R2, PT, PT, R0, R5, !PT ;  /* 0x0000000500027248 */ /* 0x000fc80007fe0000 */
[----:B------:R-:W-:-:S13]  /*0080*/  ISETP.GE.U32.AND P0, PT, R2, UR8, PT ;  /* 0x0000000802007c0c */ /* 0x000fda000bf06070 */
[----:B------:R-:W-:Y:S05]  /*0090*/  @P0 EXIT ;  /* 0x000000000000094d */ /* 0x000fea0003800000 */
[----:B------:R-:W-:Y:S02]  /*00a0*/  UIADD3 UR5, UPT, UPT, UR4, 0x20, URZ ;  /* 0x0000002004057890 */ /* 0x000fe4000fffe0ff */
[----:B------:R-:W-:-:S04]  /*00b0*/  ISETP.GE.U32.AND P0, PT, R0, UR4, PT ;  /* 0x0000000400007c0c */ /* 0x000fc8000bf06070 */
[----:B------:R-:W-:-:S13]  /*00c0*/  ISETP.GE.U32.OR P0, PT, R0, UR5, !P0 ;  /* 0x0000000500007c0c */ /* 0x000fda000c706470 */
[----:B------:R-:W-:Y:S05]  /*00d0*/  @P0 EXIT ;  /* 0x000000000000094d */ /* 0x000fea0003800000 */
[----:B------:R-:W-:-:S04]  /*00e0*/  ISETP.GE.U32.AND P0, PT, R5, UR4, PT ;  /* 0x0000000405007c0c */ /* 0x000fc8000bf06070 */
[----:B------:R-:W-:-:S13]  /*00f0*/  ISETP.GE.U32.OR P0, PT, R5, UR5, !P0 ;  /* 0x0000000505007c0c */ /* 0x000fda000c706470 */
[----:B------:R-:W-:Y:S05]  /*0100*/  @P0 EXIT ;  /* 0x000000000000094d */ /* 0x000fea0003800000 */
[----:B------:R-:W0:Y:S01]  /*0110*/  LDC.64 R2, c[0x0][0x380] ;  /* 0x0000e000ff027b82 */ /* 0x000e220000000a00 */
[----:B------:R-:W1:Y:S01]  /*0120*/  LDCU.64 UR6, c[0x0][0x358] ;  /* 0x00006b00ff0677ac */ /* 0x000e620008000a00 */
[----:B------:R-:W-:-:S04]  /*0130*/  IMAD R5, R0, UR8, R5 ;  /* 0x0000000800057c24 */ /* 0x000fc8000f8e0205 */
[----:B0-----:R-:W-:-:S05]  /*0140*/  IMAD.WIDE.U32 R2, R5, 0x4, R2 ;  /* 0x0000000405027825 */ /* 0x001fca00078e0002 */
[----:B-1----:R-:W2:Y:S01]  /*0150*/  LDG.E R7, desc[UR6][R2.64] ;  /* 0x0000000602077981 */ /* 0x002ea2000c1e1900 */
[----:B------:R-:W0:Y:S01]  /*0160*/  S2UR UR5, SR_CgaCtaId ;  /* 0x00000000000579c3 */ /* 0x000e220000008800 */
[----:B------:R-:W-:Y:S01]  /*0170*/  UMOV UR4, 0x400 ;  /* 0x0000040000047882 */ /* 0x000fe20000000000 */
[----:B------:R-:W-:Y:S01]  /*0180*/  IMAD R0, R4, 0x20, R9 ;  /* 0x0000002004007824 */ /* 0x000fe200078e0209 */
[----:B0-----:R-:W-:-:S06]  /*0190*/  ULEA UR4, UR5, UR4, 0x18 ;  /* 0x0000000405047291 */ /* 0x001fcc000f8ec0ff */
[----:B------:R-:W-:Y:S02]  /*01a0*/  LEA R0, R0, UR4, 0x2 ;  /* 0x0000000400007c11 */ /* 0x000fe4000f8e10ff */
[----:B------:R-:W-:Y:S02]  /*01b0*/  LEA R5, R4, UR4, 0x7 ;  /* 0x0000000404057c11 */ /* 0x000fe4000f8e38ff */
[----:B------:R-:W-:Y:S01]  /*01c0*/  LEA R4, R9, UR4, 0x2 ;  /* 0x0000000409047c11 */ /* 0x000fe2000f8e10ff */
[----:B--2---:R-:W-:Y:S01]  /*01d0*/  STS [R0], R7 ;  /* 0x0000000700007388 */ /* 0x004fe20000000800 */
        /* <DEDUP_REMOVED lines=225> */
[----:B------:R-:W0:Y:S04]  /*0ff0*/  LDS R7, [R0] ;  /* 0x0000000000077984 */ /* 0x000e280000000800 */
[----:B0-----:R-:W-:Y:S01]  /*1000*/  STG.E desc[UR6][R2.64], R7 ;  /* 0x0000000702007986 */ /* 0x001fe2000c101906 */
[----:B------:R-:W-:Y:S05]  /*1010*/  EXIT ;  /* 0x000000000000794d */ /* 0x000fea0003800000 */
.L_x_8:
        /* <DEDUP_REMOVED lines=14> */
.L_x_12:


//--------------------- .text._Z13WakeGpuKerneli  --------------------------
	.section	.text._Z13WakeGpuKerneli,"ax",@progbits
	.align	128
        .global         _Z13WakeGpuKerneli
        .type           _Z13WakeGpuKerneli,@function
        .size           _Z13WakeGpuKerneli,(.L_x_13 - _Z13WakeGpuKerneli)
        .other          _Z13WakeGpuKerneli,@"STO_CUDA_ENTRY STV_DEFAULT"
_Z13WakeGpuKerneli:
.text._Z13WakeGpuKerneli:
[----:B------:R-:W-:Y:S01]  /*0000*/  LDC R1, c[0x0][0x37c] ;  /* 0x0000df00ff017b82 */ /* 0x000fe20000000800 */
[----:B------:R-:W-:Y:S05]  /*0010*/  EXIT ;  /* 0x000000000000794d */ /* 0x000fea0003800000 */
.L_x_9:
        /* <DEDUP_REMOVED lines=14> */
.L_x_13:


//--------------------- .nv.shared._Z19CalculateRestBlocksPjjj --------------------------
	.section	.nv.shared._Z19CalculateRestBlocksPjjj,"aw",@nobits
	.sectionflags	@""
	.align	4
.nv.shared._Z19CalculateRestBlocksPjjj:
	.zero		5120


//--------------------- .nv.shared.reserved.0     --------------------------
	.section	.nv.shared.reserved.0,"aw",@nobits
	.weak		__nv_reservedSMEM_offset_0_alias
	.size		__nv_reservedSMEM_offset_0_alias, 0, 64
	.other		__nv_reservedSMEM_offset_0_alias,@"STO_CUDA_RESERVED_SHARED STV_DEFAULT"
__nv_reservedSMEM_offset_0_alias:
	.zero		0
	.zero		64


//--------------------- .nv.shared._Z25CalculateLeadRowAndColumnPjjj --------------------------
	.section	.nv.shared._Z25CalculateLeadRowAndColumnPjjj,"aw",@nobits
	.sectionflags	@""
	.align	4
.nv.shared._Z25CalculateLeadRowAndColumnPjjj:
	.zero		7168


//--------------------- .nv.shared._Z18CalculateLeadBlockPjjj --------------------------
	.section	.nv.shared._Z18CalculateLeadBlockPjjj,"aw",@nobits
	.sectionflags	@""
	.align	4
.nv.shared._Z18CalculateLeadBlockPjjj:
	.zero		5120


//--------------------- .nv.constant0._Z19CalculateRestBlocksPjjj --------------------------
	.section	.nv.constant0._Z19CalculateRestBlocksPjjj,"a",@progbits
	.sectionflags	@""
	.align	4
.nv.constant0._Z19CalculateRestBlocksPjjj:
	.zero		912


//--------------------- .nv.constant0._Z25CalculateLeadRowAndColumnPjjj --------------------------
	.section	.nv.constant0._Z25CalculateLeadRowAndColumnPjjj,"a",@progbits
	.sectionflags	@""
	.align	4
.nv.constant0._Z25CalculateLeadRowAndColumnPjjj:
	.zero		912


//--------------------- .nv.constant0._Z18CalculateLeadBlockPjjj --------------------------
	.section	.nv.constant0._Z18CalculateLeadBlockPjjj,"a",@progbits
	.sectionflags	@""
	.align	4
.nv.constant0._Z18CalculateLeadBlockPjjj:
	.zero		912


//--------------------- .nv.constant0._Z13WakeGpuKerneli --------------------------
	.section	.nv.constant0._Z13WakeGpuKerneli,"a",@progbits
	.sectionflags	@""
	.align	4
.nv.constant0._Z13WakeGpuKerneli:
	.zero		900


//--------------------- SYMBOLS --------------------------

	.type		.nv.reservedSmem.offset0,@object
	.size		.nv.reservedSmem.offset0,0x4
	.type		.nv.reservedSmem.cap,@object
	.size		.nv.reservedSmem.cap,0x4
